//
// Generated by NVIDIA NVVM Compiler
//
// Compiler Build ID: CL-36424714
// Cuda compilation tools, release 13.0, V13.0.88
// Based on NVVM 20.0.0
//

.version 9.0
.target sm_100
.address_size 64

	// .globl	_Z27groupedQueryAttentionKernelPfS_S_S_iiiiii

.visible .entry _Z27groupedQueryAttentionKernelPfS_S_S_iiiiii(
	.param .u64 .ptr .align 1 _Z27groupedQueryAttentionKernelPfS_S_S_iiiiii_param_0,
	.param .u64 .ptr .align 1 _Z27groupedQueryAttentionKernelPfS_S_S_iiiiii_param_1,
	.param .u64 .ptr .align 1 _Z27groupedQueryAttentionKernelPfS_S_S_iiiiii_param_2,
	.param .u64 .ptr .align 1 _Z27groupedQueryAttentionKernelPfS_S_S_iiiiii_param_3,
	.param .u32 _Z27groupedQueryAttentionKernelPfS_S_S_iiiiii_param_4,
	.param .u32 _Z27groupedQueryAttentionKernelPfS_S_S_iiiiii_param_5,
	.param .u32 _Z27groupedQueryAttentionKernelPfS_S_S_iiiiii_param_6,
	.param .u32 _Z27groupedQueryAttentionKernelPfS_S_S_iiiiii_param_7,
	.param .u32 _Z27groupedQueryAttentionKernelPfS_S_S_iiiiii_param_8,
	.param .u32 _Z27groupedQueryAttentionKernelPfS_S_S_iiiiii_param_9
)
{
	.local .align 16 .b8 	__local_depot0[8192];
	.reg .b64 	%SP;
	.reg .b64 	%SPL;
	.reg .pred 	%p<54>;
	.reg .b32 	%r<170>;
	.reg .b32 	%f<451>;
	.reg .b64 	%rd<115>;

	mov.u64 	%SPL, __local_depot0;
	ld.param.u64 	%rd29, [_Z27groupedQueryAttentionKernelPfS_S_S_iiiiii_param_0];
	ld.param.u64 	%rd30, [_Z27groupedQueryAttentionKernelPfS_S_S_iiiiii_param_1];
	ld.param.u64 	%rd31, [_Z27groupedQueryAttentionKernelPfS_S_S_iiiiii_param_2];
	ld.param.u64 	%rd32, [_Z27groupedQueryAttentionKernelPfS_S_S_iiiiii_param_3];
	ld.param.u32 	%r77, [_Z27groupedQueryAttentionKernelPfS_S_S_iiiiii_param_4];
	ld.param.u32 	%r74, [_Z27groupedQueryAttentionKernelPfS_S_S_iiiiii_param_5];
	ld.param.u32 	%r75, [_Z27groupedQueryAttentionKernelPfS_S_S_iiiiii_param_6];
	ld.param.u32 	%r76, [_Z27groupedQueryAttentionKernelPfS_S_S_iiiiii_param_7];
	ld.param.u32 	%r78, [_Z27groupedQueryAttentionKernelPfS_S_S_iiiiii_param_8];
	cvta.to.global.u64 	%rd1, %rd30;
	cvta.to.global.u64 	%rd2, %rd29;
	cvta.to.global.u64 	%rd3, %rd31;
	cvta.to.global.u64 	%rd4, %rd32;
	add.u64 	%rd5, %SPL, 0;
	mov.u32 	%r1, %ctaid.x;
	mov.u32 	%r2, %ctaid.y;
	mov.u32 	%r79, %ctaid.z;
	setp.ge.s32 	%p1, %r1, %r77;
	setp.ge.s32 	%p2, %r2, %r74;
	or.pred  	%p3, %p1, %p2;
	setp.ge.s32 	%p4, %r79, %r78;
	or.pred  	%p5, %p3, %p4;
	@%p5 bra 	$L__BB0_68;
	mul.lo.s32 	%r80, %r74, %r1;
	mul.lo.s32 	%r3, %r80, %r75;
	mad.lo.s32 	%r4, %r75, %r2, %r3;
	mul.lo.s32 	%r5, %r76, %r80;
	mul.lo.s32 	%r6, %r76, %r2;
	add.s32 	%r7, %r5, %r6;
	setp.lt.s32 	%p6, %r75, 1;
	cvt.rn.f32.s32 	%f45, %r75;
	sqrt.rn.f32 	%f1, %f45;
	@%p6 bra 	$L__BB0_17;
	and.b32  	%r8, %r75, 15;
	add.s32 	%r9, %r8, -1;
	and.b32  	%r10, %r75, 7;
	add.s32 	%r11, %r10, -1;
	and.b32  	%r12, %r75, 2147483632;
	and.b32  	%r13, %r75, 3;
	mov.f32 	%f441, 0fFF800000;
	mov.b32 	%r147, 0;
$L__BB0_3:
	setp.lt.u32 	%p15, %r75, 16;
	mad.lo.s32 	%r15, %r147, %r75, %r3;
	mov.f32 	%f434, 0f00000000;
	mov.b32 	%r150, 0;
	@%p15 bra 	$L__BB0_6;
	mov.f32 	%f434, 0f00000000;
	mov.b32 	%r148, 0;
$L__BB0_5:
	.pragma "nounroll";
	add.s32 	%r88, %r4, %r148;
	add.s32 	%r89, %r15, %r148;
	mul.wide.s32 	%rd42, %r88, 4;
	add.s64 	%rd43, %rd2, %rd42;
	ld.global.f32 	%f56, [%rd43];
	mul.wide.s32 	%rd44, %r89, 4;
	add.s64 	%rd45, %rd1, %rd44;
	ld.global.f32 	%f57, [%rd45];
	fma.rn.f32 	%f58, %f56, %f57, %f434;
	ld.global.f32 	%f59, [%rd43+4];
	ld.global.f32 	%f60, [%rd45+4];
	fma.rn.f32 	%f61, %f59, %f60, %f58;
	ld.global.f32 	%f62, [%rd43+8];
	ld.global.f32 	%f63, [%rd45+8];
	fma.rn.f32 	%f64, %f62, %f63, %f61;
	ld.global.f32 	%f65, [%rd43+12];
	ld.global.f32 	%f66, [%rd45+12];
	fma.rn.f32 	%f67, %f65, %f66, %f64;
	ld.global.f32 	%f68, [%rd43+16];
	ld.global.f32 	%f69, [%rd45+16];
	fma.rn.f32 	%f70, %f68, %f69, %f67;
	ld.global.f32 	%f71, [%rd43+20];
	ld.global.f32 	%f72, [%rd45+20];
	fma.rn.f32 	%f73, %f71, %f72, %f70;
	ld.global.f32 	%f74, [%rd43+24];
	ld.global.f32 	%f75, [%rd45+24];
	fma.rn.f32 	%f76, %f74, %f75, %f73;
	ld.global.f32 	%f77, [%rd43+28];
	ld.global.f32 	%f78, [%rd45+28];
	fma.rn.f32 	%f79, %f77, %f78, %f76;
	ld.global.f32 	%f80, [%rd43+32];
	ld.global.f32 	%f81, [%rd45+32];
	fma.rn.f32 	%f82, %f80, %f81, %f79;
	ld.global.f32 	%f83, [%rd43+36];
	ld.global.f32 	%f84, [%rd45+36];
	fma.rn.f32 	%f85, %f83, %f84, %f82;
	ld.global.f32 	%f86, [%rd43+40];
	ld.global.f32 	%f87, [%rd45+40];
	fma.rn.f32 	%f88, %f86, %f87, %f85;
	ld.global.f32 	%f89, [%rd43+44];
	ld.global.f32 	%f90, [%rd45+44];
	fma.rn.f32 	%f91, %f89, %f90, %f88;
	ld.global.f32 	%f92, [%rd43+48];
	ld.global.f32 	%f93, [%rd45+48];
	fma.rn.f32 	%f94, %f92, %f93, %f91;
	ld.global.f32 	%f95, [%rd43+52];
	ld.global.f32 	%f96, [%rd45+52];
	fma.rn.f32 	%f97, %f95, %f96, %f94;
	ld.global.f32 	%f98, [%rd43+56];
	ld.global.f32 	%f99, [%rd45+56];
	fma.rn.f32 	%f100, %f98, %f99, %f97;
	ld.global.f32 	%f101, [%rd43+60];
	ld.global.f32 	%f102, [%rd45+60];
	fma.rn.f32 	%f434, %f101, %f102, %f100;
	add.s32 	%r148, %r148, 16;
	setp.ne.s32 	%p16, %r148, %r12;
	mov.u32 	%r150, %r12;
	@%p16 bra 	$L__BB0_5;
$L__BB0_6:
	setp.eq.s32 	%p17, %r8, 0;
	@%p17 bra 	$L__BB0_16;
	setp.lt.u32 	%p18, %r9, 7;
	@%p18 bra 	$L__BB0_9;
	add.s32 	%r90, %r4, %r150;
	add.s32 	%r91, %r15, %r150;
	mul.wide.s32 	%rd46, %r90, 4;
	add.s64 	%rd47, %rd2, %rd46;
	ld.global.f32 	%f104, [%rd47];
	mul.wide.s32 	%rd48, %r91, 4;
	add.s64 	%rd49, %rd1, %rd48;
	ld.global.f32 	%f105, [%rd49];
	fma.rn.f32 	%f106, %f104, %f105, %f434;
	ld.global.f32 	%f107, [%rd47+4];
	ld.global.f32 	%f108, [%rd49+4];
	fma.rn.f32 	%f109, %f107, %f108, %f106;
	ld.global.f32 	%f110, [%rd47+8];
	ld.global.f32 	%f111, [%rd49+8];
	fma.rn.f32 	%f112, %f110, %f111, %f109;
	ld.global.f32 	%f113, [%rd47+12];
	ld.global.f32 	%f114, [%rd49+12];
	fma.rn.f32 	%f115, %f113, %f114, %f112;
	ld.global.f32 	%f116, [%rd47+16];
	ld.global.f32 	%f117, [%rd49+16];
	fma.rn.f32 	%f118, %f116, %f117, %f115;
	ld.global.f32 	%f119, [%rd47+20];
	ld.global.f32 	%f120, [%rd49+20];
	fma.rn.f32 	%f121, %f119, %f120, %f118;
	ld.global.f32 	%f122, [%rd47+24];
	ld.global.f32 	%f123, [%rd49+24];
	fma.rn.f32 	%f124, %f122, %f123, %f121;
	ld.global.f32 	%f125, [%rd47+28];
	ld.global.f32 	%f126, [%rd49+28];
	fma.rn.f32 	%f434, %f125, %f126, %f124;
	add.s32 	%r150, %r150, 8;
$L__BB0_9:
	setp.eq.s32 	%p19, %r10, 0;
	@%p19 bra 	$L__BB0_16;
	setp.lt.u32 	%p20, %r11, 3;
	@%p20 bra 	$L__BB0_12;
	add.s32 	%r92, %r4, %r150;
	add.s32 	%r93, %r15, %r150;
	mul.wide.s32 	%rd50, %r92, 4;
	add.s64 	%rd51, %rd2, %rd50;
	ld.global.f32 	%f128, [%rd51];
	mul.wide.s32 	%rd52, %r93, 4;
	add.s64 	%rd53, %rd1, %rd52;
	ld.global.f32 	%f129, [%rd53];
	fma.rn.f32 	%f130, %f128, %f129, %f434;
	ld.global.f32 	%f131, [%rd51+4];
	ld.global.f32 	%f132, [%rd53+4];
	fma.rn.f32 	%f133, %f131, %f132, %f130;
	ld.global.f32 	%f134, [%rd51+8];
	ld.global.f32 	%f135, [%rd53+8];
	fma.rn.f32 	%f136, %f134, %f135, %f133;
	ld.global.f32 	%f137, [%rd51+12];
	ld.global.f32 	%f138, [%rd53+12];
	fma.rn.f32 	%f434, %f137, %f138, %f136;
	add.s32 	%r150, %r150, 4;
$L__BB0_12:
	setp.eq.s32 	%p21, %r13, 0;
	@%p21 bra 	$L__BB0_16;
	setp.eq.s32 	%p22, %r13, 1;
	add.s32 	%r94, %r4, %r150;
	add.s32 	%r95, %r15, %r150;
	mul.wide.s32 	%rd54, %r94, 4;
	add.s64 	%rd6, %rd2, %rd54;
	ld.global.f32 	%f139, [%rd6];
	mul.wide.s32 	%rd55, %r95, 4;
	add.s64 	%rd7, %rd1, %rd55;
	ld.global.f32 	%f140, [%rd7];
	fma.rn.f32 	%f434, %f139, %f140, %f434;
	@%p22 bra 	$L__BB0_16;
	setp.eq.s32 	%p23, %r13, 2;
	ld.global.f32 	%f141, [%rd6+4];
	ld.global.f32 	%f142, [%rd7+4];
	fma.rn.f32 	%f434, %f141, %f142, %f434;
	@%p23 bra 	$L__BB0_16;
	ld.global.f32 	%f143, [%rd6+8];
	ld.global.f32 	%f144, [%rd7+8];
	fma.rn.f32 	%f434, %f143, %f144, %f434;
$L__BB0_16:
	div.rn.f32 	%f145, %f434, %f1;
	mul.wide.u32 	%rd56, %r147, 4;
	add.s64 	%rd57, %rd5, %rd56;
	st.local.f32 	[%rd57], %f145;
	max.f32 	%f441, %f441, %f145;
	add.s32 	%r147, %r147, 1;
	setp.eq.s32 	%p24, %r147, %r74;
	@%p24 bra 	$L__BB0_28;
	bra.uni 	$L__BB0_3;
$L__BB0_17:
	mov.f32 	%f48, 0f00000000;
	div.rn.f32 	%f18, %f48, %f1;
	add.s32 	%r82, %r74, -1;
	and.b32  	%r24, %r74, 7;
	setp.lt.u32 	%p7, %r82, 7;
	mov.f32 	%f441, 0fFF800000;
	mov.b32 	%r152, 0;
	@%p7 bra 	$L__BB0_20;
	and.b32  	%r152, %r74, -8;
	mov.f32 	%f441, 0fFF800000;
	mov.b32 	%r155, 0;
$L__BB0_19:
	.pragma "nounroll";
	mul.wide.u32 	%rd34, %r155, 4;
	add.s64 	%rd35, %rd5, %rd34;
	max.f32 	%f441, %f441, %f18;
	st.local.v4.f32 	[%rd35], {%f18, %f18, %f18, %f18};
	st.local.v4.f32 	[%rd35+16], {%f18, %f18, %f18, %f18};
	add.s32 	%r155, %r155, 8;
	setp.eq.s32 	%p8, %r155, %r152;
	@%p8 bra 	$L__BB0_20;
	bra.uni 	$L__BB0_19;
$L__BB0_20:
	setp.eq.s32 	%p9, %r24, 0;
	@%p9 bra 	$L__BB0_28;
	and.b32  	%r27, %r74, 3;
	setp.lt.u32 	%p10, %r24, 4;
	@%p10 bra 	$L__BB0_23;
	mul.wide.u32 	%rd36, %r152, 4;
	add.s64 	%rd37, %rd5, %rd36;
	st.local.f32 	[%rd37], %f18;
	max.f32 	%f441, %f441, %f18;
	st.local.f32 	[%rd37+4], %f18;
	st.local.f32 	[%rd37+8], %f18;
	st.local.f32 	[%rd37+12], %f18;
	add.s32 	%r152, %r152, 4;
$L__BB0_23:
	setp.eq.s32 	%p11, %r27, 0;
	@%p11 bra 	$L__BB0_28;
	setp.eq.s32 	%p12, %r27, 1;
	@%p12 bra 	$L__BB0_26;
	mul.wide.u32 	%rd38, %r152, 4;
	add.s64 	%rd39, %rd5, %rd38;
	st.local.f32 	[%rd39], %f18;
	max.f32 	%f441, %f441, %f18;
	st.local.f32 	[%rd39+4], %f18;
	add.s32 	%r152, %r152, 2;
$L__BB0_26:
	and.b32  	%r84, %r74, 1;
	setp.eq.b32 	%p13, %r84, 1;
	not.pred 	%p14, %p13;
	@%p14 bra 	$L__BB0_28;
	mul.wide.u32 	%rd40, %r152, 4;
	add.s64 	%rd41, %rd5, %rd40;
	st.local.f32 	[%rd41], %f18;
	max.f32 	%f441, %f441, %f18;
$L__BB0_28:
	setp.lt.s32 	%p25, %r74, 1;
	@%p25 bra 	$L__BB0_40;
	and.b32  	%r32, %r74, 7;
	setp.lt.u32 	%p26, %r74, 8;
	mov.b32 	%r156, 0;
	@%p26 bra 	$L__BB0_32;
	and.b32  	%r156, %r74, 2147483640;
	mov.b32 	%r165, 0;
$L__BB0_31:
	.pragma "nounroll";
	mul.wide.u32 	%rd58, %r165, 4;
	add.s64 	%rd59, %rd5, %rd58;
	ld.local.v4.f32 	{%f146, %f147, %f148, %f149}, [%rd59];
	sub.f32 	%f150, %f146, %f441;
	fma.rn.f32 	%f151, %f150, 0f3BBB989D, 0f3F000000;
	cvt.sat.f32.f32 	%f152, %f151;
	mov.f32 	%f153, 0f4B400001;
	mov.f32 	%f154, 0f437C0000;
	fma.rm.f32 	%f155, %f152, %f154, %f153;
	add.f32 	%f156, %f155, 0fCB40007F;
	neg.f32 	%f157, %f156;
	fma.rn.f32 	%f158, %f150, 0f3FB8AA3B, %f157;
	fma.rn.f32 	%f159, %f150, 0f32A57060, %f158;
	mov.b32 	%r98, %f155;
	shl.b32 	%r99, %r98, 23;
	mov.b32 	%f160, %r99;
	ex2.approx.ftz.f32 	%f161, %f159;
	mul.f32 	%f162, %f161, %f160;
	sub.f32 	%f163, %f147, %f441;
	fma.rn.f32 	%f164, %f163, 0f3BBB989D, 0f3F000000;
	cvt.sat.f32.f32 	%f165, %f164;
	fma.rm.f32 	%f166, %f165, %f154, %f153;
	add.f32 	%f167, %f166, 0fCB40007F;
	neg.f32 	%f168, %f167;
	fma.rn.f32 	%f169, %f163, 0f3FB8AA3B, %f168;
	fma.rn.f32 	%f170, %f163, 0f32A57060, %f169;
	mov.b32 	%r100, %f166;
	shl.b32 	%r101, %r100, 23;
	mov.b32 	%f171, %r101;
	ex2.approx.ftz.f32 	%f172, %f170;
	mul.f32 	%f173, %f172, %f171;
	sub.f32 	%f174, %f148, %f441;
	fma.rn.f32 	%f175, %f174, 0f3BBB989D, 0f3F000000;
	cvt.sat.f32.f32 	%f176, %f175;
	fma.rm.f32 	%f177, %f176, %f154, %f153;
	add.f32 	%f178, %f177, 0fCB40007F;
	neg.f32 	%f179, %f178;
	fma.rn.f32 	%f180, %f174, 0f3FB8AA3B, %f179;
	fma.rn.f32 	%f181, %f174, 0f32A57060, %f180;
	mov.b32 	%r102, %f177;
	shl.b32 	%r103, %r102, 23;
	mov.b32 	%f182, %r103;
	ex2.approx.ftz.f32 	%f183, %f181;
	mul.f32 	%f184, %f183, %f182;
	sub.f32 	%f185, %f149, %f441;
	fma.rn.f32 	%f186, %f185, 0f3BBB989D, 0f3F000000;
	cvt.sat.f32.f32 	%f187, %f186;
	fma.rm.f32 	%f188, %f187, %f154, %f153;
	add.f32 	%f189, %f188, 0fCB40007F;
	neg.f32 	%f190, %f189;
	fma.rn.f32 	%f191, %f185, 0f3FB8AA3B, %f190;
	fma.rn.f32 	%f192, %f185, 0f32A57060, %f191;
	mov.b32 	%r104, %f188;
	shl.b32 	%r105, %r104, 23;
	mov.b32 	%f193, %r105;
	ex2.approx.ftz.f32 	%f194, %f192;
	mul.f32 	%f195, %f194, %f193;
	st.local.v4.f32 	[%rd59], {%f162, %f173, %f184, %f195};
	ld.local.v4.f32 	{%f196, %f197, %f198, %f199}, [%rd59+16];
	sub.f32 	%f200, %f196, %f441;
	fma.rn.f32 	%f201, %f200, 0f3BBB989D, 0f3F000000;
	cvt.sat.f32.f32 	%f202, %f201;
	fma.rm.f32 	%f203, %f202, %f154, %f153;
	add.f32 	%f204, %f203, 0fCB40007F;
	neg.f32 	%f205, %f204;
	fma.rn.f32 	%f206, %f200, 0f3FB8AA3B, %f205;
	fma.rn.f32 	%f207, %f200, 0f32A57060, %f206;
	mov.b32 	%r106, %f203;
	shl.b32 	%r107, %r106, 23;
	mov.b32 	%f208, %r107;
	ex2.approx.ftz.f32 	%f209, %f207;
	mul.f32 	%f210, %f209, %f208;
	sub.f32 	%f211, %f197, %f441;
	fma.rn.f32 	%f212, %f211, 0f3BBB989D, 0f3F000000;
	cvt.sat.f32.f32 	%f213, %f212;
	fma.rm.f32 	%f214, %f213, %f154, %f153;
	add.f32 	%f215, %f214, 0fCB40007F;
	neg.f32 	%f216, %f215;
	fma.rn.f32 	%f217, %f211, 0f3FB8AA3B, %f216;
	fma.rn.f32 	%f218, %f211, 0f32A57060, %f217;
	mov.b32 	%r108, %f214;
	shl.b32 	%r109, %r108, 23;
	mov.b32 	%f219, %r109;
	ex2.approx.ftz.f32 	%f220, %f218;
	mul.f32 	%f221, %f220, %f219;
	sub.f32 	%f222, %f198, %f441;
	fma.rn.f32 	%f223, %f222, 0f3BBB989D, 0f3F000000;
	cvt.sat.f32.f32 	%f224, %f223;
	fma.rm.f32 	%f225, %f224, %f154, %f153;
	add.f32 	%f226, %f225, 0fCB40007F;
	neg.f32 	%f227, %f226;
	fma.rn.f32 	%f228, %f222, 0f3FB8AA3B, %f227;
	fma.rn.f32 	%f229, %f222, 0f32A57060, %f228;
	mov.b32 	%r110, %f225;
	shl.b32 	%r111, %r110, 23;
	mov.b32 	%f230, %r111;
	ex2.approx.ftz.f32 	%f231, %f229;
	mul.f32 	%f232, %f231, %f230;
	sub.f32 	%f233, %f199, %f441;
	fma.rn.f32 	%f234, %f233, 0f3BBB989D, 0f3F000000;
	cvt.sat.f32.f32 	%f235, %f234;
	fma.rm.f32 	%f236, %f235, %f154, %f153;
	add.f32 	%f237, %f236, 0fCB40007F;
	neg.f32 	%f238, %f237;
	fma.rn.f32 	%f239, %f233, 0f3FB8AA3B, %f238;
	fma.rn.f32 	%f240, %f233, 0f32A57060, %f239;
	mov.b32 	%r112, %f236;
	shl.b32 	%r113, %r112, 23;
	mov.b32 	%f241, %r113;
	ex2.approx.ftz.f32 	%f242, %f240;
	mul.f32 	%f243, %f242, %f241;
	st.local.v4.f32 	[%rd59+16], {%f210, %f221, %f232, %f243};
	add.s32 	%r165, %r165, 8;
	setp.eq.s32 	%p27, %r165, %r156;
	@%p27 bra 	$L__BB0_32;
	bra.uni 	$L__BB0_31;
$L__BB0_32:
	setp.eq.s32 	%p28, %r32, 0;
	@%p28 bra 	$L__BB0_40;
	and.b32  	%r37, %r74, 3;
	setp.lt.u32 	%p29, %r32, 4;
	@%p29 bra 	$L__BB0_35;
	mul.wide.u32 	%rd60, %r156, 4;
	add.s64 	%rd61, %rd5, %rd60;
	ld.local.f32 	%f244, [%rd61];
	sub.f32 	%f245, %f244, %f441;
	fma.rn.f32 	%f246, %f245, 0f3BBB989D, 0f3F000000;
	cvt.sat.f32.f32 	%f247, %f246;
	mov.f32 	%f248, 0f4B400001;
	mov.f32 	%f249, 0f437C0000;
	fma.rm.f32 	%f250, %f247, %f249, %f248;
	add.f32 	%f251, %f250, 0fCB40007F;
	neg.f32 	%f252, %f251;
	fma.rn.f32 	%f253, %f245, 0f3FB8AA3B, %f252;
	fma.rn.f32 	%f254, %f245, 0f32A57060, %f253;
	mov.b32 	%r114, %f250;
	shl.b32 	%r115, %r114, 23;
	mov.b32 	%f255, %r115;
	ex2.approx.ftz.f32 	%f256, %f254;
	mul.f32 	%f257, %f256, %f255;
	st.local.f32 	[%rd61], %f257;
	ld.local.f32 	%f258, [%rd61+4];
	sub.f32 	%f259, %f258, %f441;
	fma.rn.f32 	%f260, %f259, 0f3BBB989D, 0f3F000000;
	cvt.sat.f32.f32 	%f261, %f260;
	fma.rm.f32 	%f262, %f261, %f249, %f248;
	add.f32 	%f263, %f262, 0fCB40007F;
	neg.f32 	%f264, %f263;
	fma.rn.f32 	%f265, %f259, 0f3FB8AA3B, %f264;
	fma.rn.f32 	%f266, %f259, 0f32A57060, %f265;
	mov.b32 	%r116, %f262;
	shl.b32 	%r117, %r116, 23;
	mov.b32 	%f267, %r117;
	ex2.approx.ftz.f32 	%f268, %f266;
	mul.f32 	%f269, %f268, %f267;
	st.local.f32 	[%rd61+4], %f269;
	ld.local.f32 	%f270, [%rd61+8];
	sub.f32 	%f271, %f270, %f441;
	fma.rn.f32 	%f272, %f271, 0f3BBB989D, 0f3F000000;
	cvt.sat.f32.f32 	%f273, %f272;
	fma.rm.f32 	%f274, %f273, %f249, %f248;
	add.f32 	%f275, %f274, 0fCB40007F;
	neg.f32 	%f276, %f275;
	fma.rn.f32 	%f277, %f271, 0f3FB8AA3B, %f276;
	fma.rn.f32 	%f278, %f271, 0f32A57060, %f277;
	mov.b32 	%r118, %f274;
	shl.b32 	%r119, %r118, 23;
	mov.b32 	%f279, %r119;
	ex2.approx.ftz.f32 	%f280, %f278;
	mul.f32 	%f281, %f280, %f279;
	st.local.f32 	[%rd61+8], %f281;
	ld.local.f32 	%f282, [%rd61+12];
	sub.f32 	%f283, %f282, %f441;
	fma.rn.f32 	%f284, %f283, 0f3BBB989D, 0f3F000000;
	cvt.sat.f32.f32 	%f285, %f284;
	fma.rm.f32 	%f286, %f285, %f249, %f248;
	add.f32 	%f287, %f286, 0fCB40007F;
	neg.f32 	%f288, %f287;
	fma.rn.f32 	%f289, %f283, 0f3FB8AA3B, %f288;
	fma.rn.f32 	%f290, %f283, 0f32A57060, %f289;
	mov.b32 	%r120, %f286;
	shl.b32 	%r121, %r120, 23;
	mov.b32 	%f291, %r121;
	ex2.approx.ftz.f32 	%f292, %f290;
	mul.f32 	%f293, %f292, %f291;
	st.local.f32 	[%rd61+12], %f293;
	add.s32 	%r156, %r156, 4;
$L__BB0_35:
	setp.eq.s32 	%p30, %r37, 0;
	@%p30 bra 	$L__BB0_40;
	setp.eq.s32 	%p31, %r37, 1;
	@%p31 bra 	$L__BB0_38;
	mul.wide.u32 	%rd62, %r156, 4;
	add.s64 	%rd63, %rd5, %rd62;
	ld.local.f32 	%f294, [%rd63];
	sub.f32 	%f295, %f294, %f441;
	fma.rn.f32 	%f296, %f295, 0f3BBB989D, 0f3F000000;
	cvt.sat.f32.f32 	%f297, %f296;
	mov.f32 	%f298, 0f4B400001;
	mov.f32 	%f299, 0f437C0000;
	fma.rm.f32 	%f300, %f297, %f299, %f298;
	add.f32 	%f301, %f300, 0fCB40007F;
	neg.f32 	%f302, %f301;
	fma.rn.f32 	%f303, %f295, 0f3FB8AA3B, %f302;
	fma.rn.f32 	%f304, %f295, 0f32A57060, %f303;
	mov.b32 	%r122, %f300;
	shl.b32 	%r123, %r122, 23;
	mov.b32 	%f305, %r123;
	ex2.approx.ftz.f32 	%f306, %f304;
	mul.f32 	%f307, %f306, %f305;
	st.local.f32 	[%rd63], %f307;
	ld.local.f32 	%f308, [%rd63+4];
	sub.f32 	%f309, %f308, %f441;
	fma.rn.f32 	%f310, %f309, 0f3BBB989D, 0f3F000000;
	cvt.sat.f32.f32 	%f311, %f310;
	fma.rm.f32 	%f312, %f311, %f299, %f298;
	add.f32 	%f313, %f312, 0fCB40007F;
	neg.f32 	%f314, %f313;
	fma.rn.f32 	%f315, %f309, 0f3FB8AA3B, %f314;
	fma.rn.f32 	%f316, %f309, 0f32A57060, %f315;
	mov.b32 	%r124, %f312;
	shl.b32 	%r125, %r124, 23;
	mov.b32 	%f317, %r125;
	ex2.approx.ftz.f32 	%f318, %f316;
	mul.f32 	%f319, %f318, %f317;
	st.local.f32 	[%rd63+4], %f319;
	add.s32 	%r156, %r156, 2;
$L__BB0_38:
	and.b32  	%r126, %r74, 1;
	setp.eq.b32 	%p32, %r126, 1;
	not.pred 	%p33, %p32;
	@%p33 bra 	$L__BB0_40;
	mul.wide.u32 	%rd64, %r156, 4;
	add.s64 	%rd65, %rd5, %rd64;
	ld.local.f32 	%f320, [%rd65];
	sub.f32 	%f321, %f320, %f441;
	fma.rn.f32 	%f322, %f321, 0f3BBB989D, 0f3F000000;
	cvt.sat.f32.f32 	%f323, %f322;
	mov.f32 	%f324, 0f4B400001;
	mov.f32 	%f325, 0f437C0000;
	fma.rm.f32 	%f326, %f323, %f325, %f324;
	add.f32 	%f327, %f326, 0fCB40007F;
	neg.f32 	%f328, %f327;
	fma.rn.f32 	%f329, %f321, 0f3FB8AA3B, %f328;
	fma.rn.f32 	%f330, %f321, 0f32A57060, %f329;
	mov.b32 	%r127, %f326;
	shl.b32 	%r128, %r127, 23;
	mov.b32 	%f331, %r128;
	ex2.approx.ftz.f32 	%f332, %f330;
	mul.f32 	%f333, %f332, %f331;
	st.local.f32 	[%rd65], %f333;
$L__BB0_40:
	setp.lt.s32 	%p34, %r76, 1;
	@%p34 bra 	$L__BB0_68;
	setp.lt.s32 	%p35, %r74, 1;
	@%p35 bra 	$L__BB0_57;
	and.b32  	%r42, %r74, 15;
	add.s32 	%r43, %r42, -1;
	and.b32  	%r44, %r74, 7;
	add.s32 	%r45, %r44, -1;
	and.b32  	%r46, %r74, 2147483632;
	and.b32  	%r47, %r74, 3;
	neg.s32 	%r48, %r46;
	shl.b32 	%r49, %r76, 4;
	mul.wide.u32 	%rd8, %r76, 60;
	mul.wide.u32 	%rd9, %r76, 56;
	mul.wide.u32 	%rd10, %r76, 4;
	mul.wide.u32 	%rd11, %r76, 8;
	mul.wide.u32 	%rd12, %r76, 12;
	mul.wide.u32 	%rd13, %r76, 16;
	mul.wide.u32 	%rd14, %r76, 20;
	mul.wide.u32 	%rd15, %r76, 24;
	mul.wide.u32 	%rd16, %r76, 28;
	mul.wide.u32 	%rd17, %r76, 32;
	mul.wide.u32 	%rd18, %r76, 36;
	mul.wide.u32 	%rd19, %r76, 40;
	mul.wide.u32 	%rd20, %r76, 44;
	mul.wide.u32 	%rd21, %r76, 48;
	mul.wide.u32 	%rd22, %r76, 52;
	mov.b32 	%r159, 0;
$L__BB0_43:
	setp.lt.u32 	%p44, %r74, 16;
	add.s32 	%r51, %r159, %r5;
	mov.f32 	%f450, 0f00000000;
	mov.b32 	%r163, 0;
	@%p44 bra 	$L__BB0_46;
	add.s64 	%rd114, %rd5, 32;
	mov.f32 	%f450, 0f00000000;
	mov.u32 	%r160, %r51;
	mov.u32 	%r161, %r48;
$L__BB0_45:
	.pragma "nounroll";
	mul.wide.s32 	%rd74, %r160, 4;
	add.s64 	%rd75, %rd3, %rd74;
	ld.local.v4.f32 	{%f337, %f338, %f339, %f340}, [%rd114+-32];
	ld.global.f32 	%f341, [%rd75];
	fma.rn.f32 	%f342, %f337, %f341, %f450;
	add.s64 	%rd76, %rd75, %rd10;
	ld.global.f32 	%f343, [%rd76];
	fma.rn.f32 	%f344, %f338, %f343, %f342;
	add.s64 	%rd77, %rd75, %rd11;
	ld.global.f32 	%f345, [%rd77];
	fma.rn.f32 	%f346, %f339, %f345, %f344;
	add.s64 	%rd78, %rd75, %rd12;
	ld.global.f32 	%f347, [%rd78];
	fma.rn.f32 	%f348, %f340, %f347, %f346;
	ld.local.v4.f32 	{%f349, %f350, %f351, %f352}, [%rd114+-16];
	add.s64 	%rd79, %rd75, %rd13;
	ld.global.f32 	%f353, [%rd79];
	fma.rn.f32 	%f354, %f349, %f353, %f348;
	add.s64 	%rd80, %rd75, %rd14;
	ld.global.f32 	%f355, [%rd80];
	fma.rn.f32 	%f356, %f350, %f355, %f354;
	add.s64 	%rd81, %rd75, %rd15;
	ld.global.f32 	%f357, [%rd81];
	fma.rn.f32 	%f358, %f351, %f357, %f356;
	add.s64 	%rd82, %rd75, %rd16;
	ld.global.f32 	%f359, [%rd82];
	fma.rn.f32 	%f360, %f352, %f359, %f358;
	ld.local.v4.f32 	{%f361, %f362, %f363, %f364}, [%rd114];
	add.s64 	%rd83, %rd75, %rd17;
	ld.global.f32 	%f365, [%rd83];
	fma.rn.f32 	%f366, %f361, %f365, %f360;
	add.s64 	%rd84, %rd75, %rd18;
	ld.global.f32 	%f367, [%rd84];
	fma.rn.f32 	%f368, %f362, %f367, %f366;
	add.s64 	%rd85, %rd75, %rd19;
	ld.global.f32 	%f369, [%rd85];
	fma.rn.f32 	%f370, %f363, %f369, %f368;
	add.s64 	%rd86, %rd75, %rd20;
	ld.global.f32 	%f371, [%rd86];
	fma.rn.f32 	%f372, %f364, %f371, %f370;
	ld.local.v4.f32 	{%f373, %f374, %f375, %f376}, [%rd114+16];
	add.s64 	%rd87, %rd75, %rd21;
	ld.global.f32 	%f377, [%rd87];
	fma.rn.f32 	%f378, %f373, %f377, %f372;
	add.s64 	%rd88, %rd75, %rd22;
	ld.global.f32 	%f379, [%rd88];
	fma.rn.f32 	%f380, %f374, %f379, %f378;
	add.s64 	%rd89, %rd75, %rd9;
	ld.global.f32 	%f381, [%rd89];
	fma.rn.f32 	%f382, %f375, %f381, %f380;
	add.s64 	%rd90, %rd75, %rd8;
	ld.global.f32 	%f383, [%rd90];
	fma.rn.f32 	%f450, %f376, %f383, %f382;
	add.s32 	%r161, %r161, 16;
	add.s32 	%r160, %r160, %r49;
	add.s64 	%rd114, %rd114, 64;
	setp.ne.s32 	%p45, %r161, 0;
	mov.u32 	%r163, %r46;
	@%p45 bra 	$L__BB0_45;
$L__BB0_46:
	setp.eq.s32 	%p46, %r42, 0;
	@%p46 bra 	$L__BB0_56;
	setp.lt.u32 	%p47, %r43, 7;
	@%p47 bra 	$L__BB0_49;
	mad.lo.s32 	%r143, %r163, %r76, %r51;
	mul.wide.u32 	%rd91, %r163, 4;
	add.s64 	%rd92, %rd5, %rd91;
	ld.local.f32 	%f385, [%rd92];
	mul.wide.s32 	%rd93, %r143, 4;
	add.s64 	%rd94, %rd3, %rd93;
	ld.global.f32 	%f386, [%rd94];
	fma.rn.f32 	%f387, %f385, %f386, %f450;
	ld.local.f32 	%f388, [%rd92+4];
	add.s64 	%rd95, %rd94, %rd10;
	ld.global.f32 	%f389, [%rd95];
	fma.rn.f32 	%f390, %f388, %f389, %f387;
	ld.local.f32 	%f391, [%rd92+8];
	add.s64 	%rd96, %rd95, %rd10;
	ld.global.f32 	%f392, [%rd96];
	fma.rn.f32 	%f393, %f391, %f392, %f390;
	ld.local.f32 	%f394, [%rd92+12];
	add.s64 	%rd97, %rd96, %rd10;
	ld.global.f32 	%f395, [%rd97];
	fma.rn.f32 	%f396, %f394, %f395, %f393;
	ld.local.f32 	%f397, [%rd92+16];
	add.s64 	%rd98, %rd97, %rd10;
	ld.global.f32 	%f398, [%rd98];
	fma.rn.f32 	%f399, %f397, %f398, %f396;
	ld.local.f32 	%f400, [%rd92+20];
	add.s64 	%rd99, %rd98, %rd10;
	ld.global.f32 	%f401, [%rd99];
	fma.rn.f32 	%f402, %f400, %f401, %f399;
	ld.local.f32 	%f403, [%rd92+24];
	add.s64 	%rd100, %rd99, %rd10;
	ld.global.f32 	%f404, [%rd100];
	fma.rn.f32 	%f405, %f403, %f404, %f402;
	ld.local.f32 	%f406, [%rd92+28];
	add.s64 	%rd101, %rd100, %rd10;
	ld.global.f32 	%f407, [%rd101];
	fma.rn.f32 	%f450, %f406, %f407, %f405;
	add.s32 	%r163, %r163, 8;
$L__BB0_49:
	setp.eq.s32 	%p48, %r44, 0;
	@%p48 bra 	$L__BB0_56;
	setp.lt.u32 	%p49, %r45, 3;
	@%p49 bra 	$L__BB0_52;
	mad.lo.s32 	%r144, %r163, %r76, %r51;
	mul.wide.u32 	%rd102, %r163, 4;
	add.s64 	%rd103, %rd5, %rd102;
	ld.local.f32 	%f409, [%rd103];
	mul.wide.s32 	%rd104, %r144, 4;
	add.s64 	%rd105, %rd3, %rd104;
	ld.global.f32 	%f410, [%rd105];
	fma.rn.f32 	%f411, %f409, %f410, %f450;
	ld.local.f32 	%f412, [%rd103+4];
	add.s64 	%rd106, %rd105, %rd10;
	ld.global.f32 	%f413, [%rd106];
	fma.rn.f32 	%f414, %f412, %f413, %f411;
	ld.local.f32 	%f415, [%rd103+8];
	add.s64 	%rd107, %rd106, %rd10;
	ld.global.f32 	%f416, [%rd107];
	fma.rn.f32 	%f417, %f415, %f416, %f414;
	ld.local.f32 	%f418, [%rd103+12];
	add.s64 	%rd108, %rd107, %rd10;
	ld.global.f32 	%f419, [%rd108];
	fma.rn.f32 	%f450, %f418, %f419, %f417;
	add.s32 	%r163, %r163, 4;
$L__BB0_52:
	setp.eq.s32 	%p50, %r47, 0;
	@%p50 bra 	$L__BB0_56;
	setp.eq.s32 	%p51, %r47, 1;
	mad.lo.s32 	%r145, %r163, %r76, %r51;
	mul.wide.u32 	%rd109, %r163, 4;
	add.s64 	%rd26, %rd5, %rd109;
	ld.local.f32 	%f420, [%rd26];
	mul.wide.s32 	%rd110, %r145, 4;
	add.s64 	%rd27, %rd3, %rd110;
	ld.global.f32 	%f421, [%rd27];
	fma.rn.f32 	%f450, %f420, %f421, %f450;
	@%p51 bra 	$L__BB0_56;
	setp.eq.s32 	%p52, %r47, 2;
	ld.local.f32 	%f422, [%rd26+4];
	add.s64 	%rd28, %rd27, %rd10;
	ld.global.f32 	%f423, [%rd28];
	fma.rn.f32 	%f450, %f422, %f423, %f450;
	@%p52 bra 	$L__BB0_56;
	ld.local.f32 	%f424, [%rd26+8];
	add.s64 	%rd111, %rd28, %rd10;
	ld.global.f32 	%f425, [%rd111];
	fma.rn.f32 	%f450, %f424, %f425, %f450;
$L__BB0_56:
	add.s32 	%r146, %r51, %r6;
	mul.wide.u32 	%rd112, %r146, 4;
	add.s64 	%rd113, %rd4, %rd112;
	st.global.f32 	[%rd113], %f450;
	add.s32 	%r159, %r159, 1;
	setp.eq.s32 	%p53, %r159, %r76;
	@%p53 bra 	$L__BB0_68;
	bra.uni 	$L__BB0_43;
$L__BB0_57:
	add.s32 	%r130, %r76, -1;
	and.b32  	%r62, %r76, 7;
	setp.lt.u32 	%p36, %r130, 7;
	mov.b32 	%r167, 0;
	@%p36 bra 	$L__BB0_60;
	and.b32  	%r167, %r76, 2147483640;
	mov.b32 	%r166, 0;
$L__BB0_59:
	.pragma "nounroll";
	add.s32 	%r132, %r7, %r166;
	mul.wide.s32 	%rd66, %r132, 4;
	add.s64 	%rd67, %rd4, %rd66;
	mov.b32 	%r133, 0;
	st.global.u32 	[%rd67], %r133;
	st.global.u32 	[%rd67+4], %r133;
	st.global.u32 	[%rd67+8], %r133;
	st.global.u32 	[%rd67+12], %r133;
	st.global.u32 	[%rd67+16], %r133;
	st.global.u32 	[%rd67+20], %r133;
	st.global.u32 	[%rd67+24], %r133;
	st.global.u32 	[%rd67+28], %r133;
	add.s32 	%r166, %r166, 8;
	setp.ne.s32 	%p37, %r166, %r167;
	@%p37 bra 	$L__BB0_59;
$L__BB0_60:
	setp.eq.s32 	%p38, %r62, 0;
	@%p38 bra 	$L__BB0_68;
	and.b32  	%r69, %r76, 3;
	setp.lt.u32 	%p39, %r62, 4;
	@%p39 bra 	$L__BB0_63;
	add.s32 	%r134, %r7, %r167;
	mul.wide.s32 	%rd68, %r134, 4;
	add.s64 	%rd69, %rd4, %rd68;
	mov.b32 	%r135, 0;
	st.global.u32 	[%rd69], %r135;
	st.global.u32 	[%rd69+4], %r135;
	st.global.u32 	[%rd69+8], %r135;
	st.global.u32 	[%rd69+12], %r135;
	add.s32 	%r167, %r167, 4;
$L__BB0_63:
	setp.eq.s32 	%p40, %r69, 0;
	@%p40 bra 	$L__BB0_68;
	setp.eq.s32 	%p41, %r69, 1;
	@%p41 bra 	$L__BB0_66;
	add.s32 	%r136, %r7, %r167;
	mul.wide.s32 	%rd70, %r136, 4;
	add.s64 	%rd71, %rd4, %rd70;
	mov.b32 	%r137, 0;
	st.global.u32 	[%rd71], %r137;
	st.global.u32 	[%rd71+4], %r137;
	add.s32 	%r167, %r167, 2;
$L__BB0_66:
	and.b32  	%r138, %r76, 1;
	setp.eq.b32 	%p42, %r138, 1;
	not.pred 	%p43, %p42;
	@%p43 bra 	$L__BB0_68;
	add.s32 	%r139, %r7, %r167;
	mul.wide.s32 	%rd72, %r139, 4;
	add.s64 	%rd73, %rd4, %rd72;
	mov.b32 	%r140, 0;
	st.global.u32 	[%rd73], %r140;
$L__BB0_68:
	ret;

}


// ===== COMPILED SASS (sm_100) =====

	.target	sm_100

	.elftype	@"ET_EXEC"


//--------------------- .note.nv.tkinfo           --------------------------
	.section	.note.nv.tkinfo,"",@"SHT_NOTE"
	.sectionflags	@"SHF_NOTE_NV_TKINFO"
	.tkinfo
        /*0018*/ 	.word	0x00000002
        /*0030*/ 	.string	""
        /*0030*/ 	.string	"ptxas"
        /*0030*/ 	.string	"Cuda compilation tools, release 13.0, V13.0.88"
        /*0030*/ 	.string	"Build cuda_13.0.r13.0/compiler.36424714_0"
        /*0030*/ 	.string	"-arch sm_100 -m 64 "



//--------------------- .note.nv.cuinfo           --------------------------
	.section	.note.nv.cuinfo,"",@"SHT_NOTE"
	.sectionflags	@"SHF_NOTE_NV_CUINFO"
        /*0018*/ 	.short	0x0002
        /*001a*/ 	.short	0x0064
        /*001c*/ 	.short	0x0082
	.zero		2


//--------------------- .nv.info                  --------------------------
	.section	.nv.info,"",@"SHT_CUDA_INFO"
	.align	4


	//----- nvinfo : EIATTR_REGCOUNT
	.align		4
        /*0000*/ 	.byte	0x04, 0x2f
        /*0002*/ 	.short	(.L_1 - .L_0)
	.align		4
.L_0:
        /*0004*/ 	.word	index@(_Z27groupedQueryAttentionKernelPfS_S_S_iiiiii)
        /*0008*/ 	.word	0x00000020


	//----- nvinfo : EIATTR_FRAME_SIZE
	.align		4
.L_1:
        /*000c*/ 	.byte	0x04, 0x11
        /*000e*/ 	.short	(.L_3 - .L_2)
	.align		4
.L_2:
        /*0010*/ 	.word	index@($__internal_1_$__cuda_sm3x_div_rn_noftz_f32_slowpath)
        /*0014*/ 	.word	0x00002000


	//----- nvinfo : EIATTR_FRAME_SIZE
	.align		4
.L_3:
        /*0018*/ 	.byte	0x04, 0x11
        /*001a*/ 	.short	(.L_5 - .L_4)
	.align		4
.L_4:
        /*001c*/ 	.word	index@($__internal_0_$__cuda_sm20_sqrt_rn_f32_slowpath)
        /*0020*/ 	.word	0x00002000


	//----- nvinfo : EIATTR_FRAME_SIZE
	.align		4
.L_5:
        /*0024*/ 	.byte	0x04, 0x11
        /*0026*/ 	.short	(.L_7 - .L_6)
	.align		4
.L_6:
        /*0028*/ 	.word	index@(_Z27groupedQueryAttentionKernelPfS_S_S_iiiiii)
        /*002c*/ 	.word	0x00002000


	//----- nvinfo : EIATTR_MIN_STACK_SIZE
	.align		4
.L_7:
        /*0030*/ 	.byte	0x04, 0x12
        /*0032*/ 	.short	(.L_9 - .L_8)
	.align		4
.L_8:
        /*0034*/ 	.word	index@(_Z27groupedQueryAttentionKernelPfS_S_S_iiiiii)
        /*0038*/ 	.word	0x00002000
.L_9:


//--------------------- .nv.compat                --------------------------
	.section	.nv.compat,"",@"SHT_CUDA_COMPAT_INFO"
	.align	4
        /*0000*/ 	.byte	0x02, 0x09, 0x00, 0x00, 0x02, 0x02, 0x01, 0x00, 0x02, 0x05, 0x05, 0x00, 0x03, 0x07, 0x01, 0x01
        /*0010*/ 	.byte	0x02, 0x03, 0x00, 0x00, 0x02, 0x06, 0x01, 0x00, 0x04, 0x0b, 0x08, 0x00, 0x01, 0x00, 0x00, 0x00
        /*0020*/ 	.byte	0x00, 0x00, 0x00, 0x00


//--------------------- .nv.info._Z27groupedQueryAttentionKernelPfS_S_S_iiiiii --------------------------
	.section	.nv.info._Z27groupedQueryAttentionKernelPfS_S_S_iiiiii,"",@"SHT_CUDA_INFO"
	.sectionflags	@""
	.align	4


	//----- nvinfo : EIATTR_CUDA_API_VERSION
	.align		4
        /*0000*/ 	.byte	0x04, 0x37
        /*0002*/ 	.short	(.L_11 - .L_10)
.L_10:
        /*0004*/ 	.word	0x00000082


	//----- nvinfo : EIATTR_KPARAM_INFO
	.align		4
.L_11:
        /*0008*/ 	.byte	0x04, 0x17
        /*000a*/ 	.short	(.L_13 - .L_12)
.L_12:
        /*000c*/ 	.word	0x00000000
        /*0010*/ 	.short	0x0009
        /*0012*/ 	.short	0x0034
        /*0014*/ 	.byte	0x00, 0xf0, 0x11, 0x00


	//----- nvinfo : EIATTR_KPARAM_INFO
	.align		4
.L_13:
        /*0018*/ 	.byte	0x04, 0x17
        /*001a*/ 	.short	(.L_15 - .L_14)
.L_14:
        /*001c*/ 	.word	0x00000000
        /*0020*/ 	.short	0x0008
        /*0022*/ 	.short	0x0030
        /*0024*/ 	.byte	0x00, 0xf0, 0x11, 0x00


	//----- nvinfo : EIATTR_KPARAM_INFO
	.align		4
.L_15:
        /*0028*/ 	.byte	0x04, 0x17
        /*002a*/ 	.short	(.L_17 - .L_16)
.L_16:
        /*002c*/ 	.word	0x00000000
        /*0030*/ 	.short	0x0007
        /*0032*/ 	.short	0x002c
        /*0034*/ 	.byte	0x00, 0xf0, 0x11, 0x00


	//----- nvinfo : EIATTR_KPARAM_INFO
	.align		4
.L_17:
        /*0038*/ 	.byte	0x04, 0x17
        /*003a*/ 	.short	(.L_19 - .L_18)
.L_18:
        /*003c*/ 	.word	0x00000000
        /*0040*/ 	.short	0x0006
        /*0042*/ 	.short	0x0028
        /*0044*/ 	.byte	0x00, 0xf0, 0x11, 0x00


	//----- nvinfo : EIATTR_KPARAM_INFO
	.align		4
.L_19:
        /*0048*/ 	.byte	0x04, 0x17
        /*004a*/ 	.short	(.L_21 - .L_20)
.L_20:
        /*004c*/ 	.word	0x00000000
        /*0050*/ 	.short	0x0005
        /*0052*/ 	.short	0x0024
        /*0054*/ 	.byte	0x00, 0xf0, 0x11, 0x00


	//----- nvinfo : EIATTR_KPARAM_INFO
	.align		4
.L_21:
        /*0058*/ 	.byte	0x04, 0x17
        /*005a*/ 	.short	(.L_23 - .L_22)
.L_22:
        /*005c*/ 	.word	0x00000000
        /*0060*/ 	.short	0x0004
        /*0062*/ 	.short	0x0020
        /*0064*/ 	.byte	0x00, 0xf0, 0x11, 0x00


	//----- nvinfo : EIATTR_KPARAM_INFO
	.align		4
.L_23:
        /*0068*/ 	.byte	0x04, 0x17
        /*006a*/ 	.short	(.L_25 - .L_24)
.L_24:
        /*006c*/ 	.word	0x00000000
        /*0070*/ 	.short	0x0003
        /*0072*/ 	.short	0x0018
        /*0074*/ 	.byte	0x00, 0xf5, 0x21, 0x00


	//----- nvinfo : EIATTR_KPARAM_INFO
	.align		4
.L_25:
        /*0078*/ 	.byte	0x04, 0x17
        /*007a*/ 	.short	(.L_27 - .L_26)
.L_26:
        /*007c*/ 	.word	0x00000000
        /*0080*/ 	.short	0x0002
        /*0082*/ 	.short	0x0010
        /*0084*/ 	.byte	0x00, 0xf5, 0x21, 0x00


	//----- nvinfo : EIATTR_KPARAM_INFO
	.align		4
.L_27:
        /*0088*/ 	.byte	0x04, 0x17
        /*008a*/ 	.short	(.L_29 - .L_28)
.L_28:
        /*008c*/ 	.word	0x00000000
        /*0090*/ 	.short	0x0001
        /*0092*/ 	.short	0x0008
        /*0094*/ 	.byte	0x00, 0xf5, 0x21, 0x00


	//----- nvinfo : EIATTR_KPARAM_INFO
	.align		4
.L_29:
        /*0098*/ 	.byte	0x04, 0x17
        /*009a*/ 	.short	(.L_31 - .L_30)
.L_30:
        /*009c*/ 	.word	0x00000000
        /*00a0*/ 	.short	0x0000
        /*00a2*/ 	.short	0x0000
        /*00a4*/ 	.byte	0x00, 0xf5, 0x21, 0x00


	//----- nvinfo : EIATTR_SPARSE_MMA_MASK
	.align		4
.L_31:
        /*00a8*/ 	.byte	0x03, 0x50
        /*00aa*/ 	.short	0x0000


	//----- nvinfo : EIATTR_MAXREG_COUNT
	.align		4
        /*00ac*/ 	.byte	0x03, 0x1b
        /*00ae*/ 	.short	0x00ff


	//----- nvinfo : EIATTR_MERCURY_ISA_VERSION
	.align		4
        /*00b0*/ 	.byte	0x03, 0x5f
        /*00b2*/ 	.short	0x0101


	//----- nvinfo : EIATTR_VRC_CTA_INIT_COUNT
	.align		4
        /*00b4*/ 	.byte	0x02, 0x4a
	.zero		1
	.zero		1


	//----- nvinfo : EIATTR_EXIT_INSTR_OFFSETS
	.align		4
        /*00b8*/ 	.byte	0x04, 0x1c
        /*00ba*/ 	.short	(.L_33 - .L_32)


	//   ....[0]....
.L_32:
        /*00bc*/ 	.word	0x000000a0


	//   ....[1]....
        /*00c0*/ 	.word	0x00001c80


	//   ....[2]....
        /*00c4*/ 	.word	0x00002670


	//   ....[3]....
        /*00c8*/ 	.word	0x000027f0


	//   ....[4]....
        /*00cc*/ 	.word	0x000028c0


	//   ....[5]....
        /*00d0*/ 	.word	0x00002950


	//   ....[6]....
        /*00d4*/ 	.word	0x000029b0


	//----- nvinfo : EIATTR_CRS_STACK_SIZE
	.align		4
.L_33:
        /*00d8*/ 	.byte	0x04, 0x1e
        /*00da*/ 	.short	(.L_35 - .L_34)
.L_34:
        /*00dc*/ 	.word	0x00000000


	//----- nvinfo : EIATTR_CBANK_PARAM_SIZE
	.align		4
.L_35:
        /*00e0*/ 	.byte	0x03, 0x19
        /*00e2*/ 	.short	0x0038


	//----- nvinfo : EIATTR_PARAM_CBANK
	.align		4
        /*00e4*/ 	.byte	0x04, 0x0a
        /*00e6*/ 	.short	(.L_37 - .L_36)
	.align		4
.L_36:
        /*00e8*/ 	.word	index@(.nv.constant0._Z27groupedQueryAttentionKernelPfS_S_S_iiiiii)
        /*00ec*/ 	.short	0x0380
        /*00ee*/ 	.short	0x0038


	//----- nvinfo : EIATTR_SW_WAR
	.align		4
.L_37:
        /*00f0*/ 	.byte	0x04, 0x36
        /*00f2*/ 	.short	(.L_39 - .L_38)
.L_38:
        /*00f4*/ 	.word	0x00000008
.L_39:


//--------------------- .nv.callgraph             --------------------------
	.section	.nv.callgraph,"",@"SHT_CUDA_CALLGRAPH"
	.align	4
	.sectionentsize	8
	.align		4
        /*0000*/ 	.word	0x00000000
	.align		4
        /*0004*/ 	.word	0xffffffff
	.align		4
        /*0008*/ 	.word	0x00000000
	.align		4
        /*000c*/ 	.word	0xfffffffe
	.align		4
        /*0010*/ 	.word	0x00000000
	.align		4
        /*0014*/ 	.word	0xfffffffd
	.align		4
        /*0018*/ 	.word	0x00000000
	.align		4
        /*001c*/ 	.word	0xfffffffc


//--------------------- .text._Z27groupedQueryAttentionKernelPfS_S_S_iiiiii --------------------------
	.section	.text._Z27groupedQueryAttentionKernelPfS_S_S_iiiiii,"ax",@progbits
	.align	128
        .global         _Z27groupedQueryAttentionKernelPfS_S_S_iiiiii
        .type           _Z27groupedQueryAttentionKernelPfS_S_S_iiiiii,@function
        .size           _Z27groupedQueryAttentionKernelPfS_S_S_iiiiii,(.L_x_40 - _Z27groupedQueryAttentionKernelPfS_S_S_iiiiii)
        .other          _Z27groupedQueryAttentionKernelPfS_S_S_iiiiii,@"STO_CUDA_ENTRY STV_DEFAULT"
_Z27groupedQueryAttentionKernelPfS_S_S_iiiiii:
.text._Z27groupedQueryAttentionKernelPfS_S_S_iiiiii:
[----:B------:R-:W0:Y:S08]  /*0000*/  LDC R1, c[0x0][0x37c] ;  /* 0x0000df00ff017b82 */ /* 0x000e300000000800 */
[----:B------:R-:W1:Y:S01]  /*0010*/  S2UR UR5, SR_CTAID.Y ;  /* 0x00000000000579c3 */ /* 0x000e620000002600 */
[----:B0-----:R-:W-:-:S07]  /*0020*/  IADD3 R1, PT, PT, R1, -0x2000, RZ ;  /* 0xffffe00001017810 */ /* 0x001fce0007ffe0ff */
[----:B------:R-:W1:Y:S08]  /*0030*/  LDC.64 R16, c[0x0][0x3a0] ;  /* 0x0000e800ff107b82 */ /* 0x000e700000000a00 */
[----:B------:R-:W0:Y:S08]  /*0040*/  S2UR UR4, SR_CTAID.X ;  /* 0x00000000000479c3 */ /* 0x000e300000002500 */
[----:B------:R-:W2:Y:S08]  /*0050*/  S2UR UR6, SR_CTAID.Z ;  /* 0x00000000000679c3 */ /* 0x000eb00000002700 */
[----:B------:R-:W2:Y:S01]  /*0060*/  LDC R0, c[0x0][0x3b0] ;  /* 0x0000ec00ff007b82 */ /* 0x000ea20000000800 */
[----:B-1----:R-:W-:-:S04]  /*0070*/  ISETP.LE.AND P0, PT, R17, UR5, PT ;  /* 0x0000000511007c0c */ /* 0x002fc8000bf03270 */
[----:B0-----:R-:W-:-:S04]  /*0080*/  ISETP.LE.OR P0, PT, R16, UR4, P0 ;  /* 0x0000000410007c0c */ /* 0x001fc80008703670 */
[----:B--2---:R-:W-:-:S13]  /*0090*/  ISETP.LE.OR P0, PT, R0, UR6, P0 ;  /* 0x0000000600007c0c */ /* 0x004fda0008703670 */
[----:B------:R-:W-:Y:S05]  /*00a0*/  @P0 EXIT ;  /* 0x000000000000094d */ /* 0x000fea0003800000 */
[----:B------:R-:W0:Y:S01]  /*00b0*/  LDC R4, c[0x0][0x3a8] ;  /* 0x0000ea00ff047b82 */ /* 0x000e220000000800 */
[----:B------:R-:W-:Y:S01]  /*00c0*/  IMAD R17, R17, UR4, RZ ;  /* 0x0000000411117c24 */ /* 0x000fe2000f8e02ff */
[----:B0-----:R-:W-:-:S03]  /*00d0*/  I2FP.F32.S32 R2, R4 ;  /* 0x0000000400027245 */ /* 0x001fc60000201400 */
[C---:B------:R-:W-:Y:S01]  /*00e0*/  IMAD R13, R17.reuse, R4, RZ ;  /* 0x00000004110d7224 */ /* 0x040fe200078e02ff */
[----:B------:R-:W-:Y:S02]  /*00f0*/  ISETP.GE.AND P0, PT, R4, 0x1, PT ;  /* 0x000000010400780c */ /* 0x000fe40003f06270 */
[----:B------:R-:W-:Y:S01]  /*0100*/  IADD3 R0, PT, PT, R2, -0xd000000, RZ ;  /* 0xf300000002007810 */ /* 0x000fe20007ffe0ff */
[----:B------:R0:W1:Y:S01]  /*0110*/  MUFU.RSQ R3, R2 ;  /* 0x0000000200037308 */ /* 0x0000620000001400 */
[----:B------:R-:W-:Y:S02]  /*0120*/  IMAD R11, R4, UR5, R13 ;  /* 0x00000005040b7c24 */ /* 0x000fe4000f8e020d */
[----:B------:R-:W-:Y:S02]  /*0130*/  ISETP.GT.U32.AND P1, PT, R0, 0x727fffff, PT ;  /* 0x727fffff0000780c */ /* 0x000fe40003f24070 */
[----:B------:R-:W-:-:S11]  /*0140*/  IADD3 R0, PT, PT, R17, UR5, RZ ;  /* 0x0000000511007c10 */ /* 0x000fd6000fffe0ff */
[----:B0-----:R-:W-:Y:S05]  /*0150*/  @!P1 BRA `(.L_x_0) ;  /* 0x00000000000c9947 */ /* 0x001fea0003800000 */
[----:B------:R-:W-:-:S07]  /*0160*/  MOV R6, 0x180 ;  /* 0x0000018000067802 */ /* 0x000fce0000000f00 */
[----:B-1----:R-:W-:Y:S05]  /*0170*/  CALL.REL.NOINC `($__internal_0_$__cuda_sm20_sqrt_rn_f32_slowpath) ;  /* 0x0000002800107944 */ /* 0x002fea0003c00000 */
[----:B------:R-:W-:Y:S05]  /*0180*/  BRA `(.L_x_1) ;  /* 0x0000000000107947 */ /* 0x000fea0003800000 */
.L_x_0:
[----:B-1----:R-:W-:Y:S01]  /*0190*/  FMUL.FTZ R5, R2, R3 ;  /* 0x0000000302057220 */ /* 0x002fe20000410000 */
[----:B------:R-:W-:-:S03]  /*01a0*/  FMUL.FTZ R3, R3, 0.5 ;  /* 0x3f00000003037820 */ /* 0x000fc60000410000 */
[----:B------:R-:W-:-:S04]  /*01b0*/  FFMA R2, -R5, R5, R2 ;  /* 0x0000000505027223 */ /* 0x000fc80000000102 */
[----:B------:R-:W-:-:S07]  /*01c0*/  FFMA R4, R2, R3, R5 ;  /* 0x0000000302047223 */ /* 0x000fce0000000005 */
.L_x_1:
[----:B------:R-:W0:Y:S01]  /*01d0*/  LDCU.64 UR6, c[0x0][0x358] ;  /* 0x00006b00ff0677ac */ /* 0x000e220008000a00 */
[----:B------:R-:W-:Y:S05]  /*01e0*/  @!P0 BRA `(.L_x_2) ;  /* 0x0000000800b08947 */ /* 0x000fea0003800000 */
[----:B------:R-:W1:Y:S01]  /*01f0*/  LDC R7, c[0x0][0x3a8] ;  /* 0x0000ea00ff077b82 */ /* 0x000e620000000800 */
[----:B------:R-:W-:Y:S01]  /*0200*/  HFMA2 R12, -RZ, RZ, 0, 0 ;  /* 0x00000000ff0c7431 */ /* 0x000fe200000001ff */
[----:B------:R-:W-:Y:S02]  /*0210*/  MOV R3, 0xff800000 ;  /* 0xff80000000037802 */ /* 0x000fe40000000f00 */
[C---:B-1----:R-:W-:Y:S02]  /*0220*/  LOP3.LUT R10, R7.reuse, 0xf, RZ, 0xc0, !PT ;  /* 0x0000000f070a7812 */ /* 0x042fe400078ec0ff */
[C---:B------:R-:W-:Y:S02]  /*0230*/  LOP3.LUT R9, R7.reuse, 0x7, RZ, 0xc0, !PT ;  /* 0x0000000707097812 */ /* 0x040fe400078ec0ff */
[C---:B------:R-:W-:Y:S02]  /*0240*/  LOP3.LUT R8, R7.reuse, 0x7ffffff0, RZ, 0xc0, !PT ;  /* 0x7ffffff007087812 */ /* 0x040fe400078ec0ff */
[----:B------:R-:W-:-:S02]  /*0250*/  LOP3.LUT R7, R7, 0x3, RZ, 0xc0, !PT ;  /* 0x0000000307077812 */ /* 0x000fc400078ec0ff */
[----:B------:R-:W-:Y:S02]  /*0260*/  IADD3 R6, PT, PT, R10, -0x1, RZ ;  /* 0xffffffff0a067810 */ /* 0x000fe40007ffe0ff */
[----:B------:R-:W-:-:S07]  /*0270*/  IADD3 R5, PT, PT, R9, -0x1, RZ ;  /* 0xffffffff09057810 */ /* 0x000fce0007ffe0ff */
.L_x_10:
[----:B------:R-:W1:Y:S01]  /*0280*/  LDCU UR4, c[0x0][0x3a8] ;  /* 0x00007500ff0477ac */ /* 0x000e620008000800 */
[----:B------:R-:W-:Y:S02]  /*0290*/  MOV R21, RZ ;  /* 0x000000ff00157202 */ /* 0x000fe40000000f00 */
[----:B------:R-:W-:Y:S01]  /*02a0*/  MOV R16, RZ ;  /* 0x000000ff00107202 */ /* 0x000fe20000000f00 */
[----:B-1----:R-:W-:Y:S02]  /*02b0*/  UISETP.GE.U32.AND UP0, UPT, UR4, 0x10, UPT ;  /* 0x000000100400788c */ /* 0x002fe4000bf06070 */
[----:B------:R-:W-:-:S07]  /*02c0*/  IMAD R2, R12, UR4, R13 ;  /* 0x000000040c027c24 */ /* 0x000fce000f8e020d */
[----:B------:R-:W-:Y:S05]  /*02d0*/  BRA.U !UP0, `(.L_x_3) ;  /* 0x0000000108f07547 */ /* 0x000fea000b800000 */
[----:B------:R-:W-:Y:S01]  /*02e0*/  MOV R21, RZ ;  /* 0x000000ff00157202 */ /* 0x000fe20000000f00 */
[----:B------:R-:W-:-:S06]  /*02f0*/  UMOV UR4, URZ ;  /* 0x000000ff00047c82 */ /* 0x000fcc0008000000 */
.L_x_4:
[----:B------:R-:W1:Y:S01]  /*0300*/  LDC.64 R18, c[0x0][0x380] ;  /* 0x0000e000ff127b82 */ /* 0x000e620000000a00 */
[----:B------:R-:W-:Y:S02]  /*0310*/  IADD3 R23, PT, PT, R11, UR4, RZ ;  /* 0x000000040b177c10 */ /* 0x000fe4000fffe0ff */
[----:B------:R-:W-:-:S05]  /*0320*/  IADD3 R25, PT, PT, R2, UR4, RZ ;  /* 0x0000000402197c10 */ /* 0x000fca000fffe0ff */
[----:B------:R-:W2:Y:S01]  /*0330*/  LDC.64 R14, c[0x0][0x388] ;  /* 0x0000e200ff0e7b82 */ /* 0x000ea20000000a00 */
[----:B-1----:R-:W-:-:S05]  /*0340*/  IMAD.WIDE R18, R23, 0x4, R18 ;  /* 0x0000000417127825 */ /* 0x002fca00078e0212 */
[----:B0-----:R-:W3:Y:S01]  /*0350*/  LDG.E R20, desc[UR6][R18.64] ;  /* 0x0000000612147981 */ /* 0x001ee2000c1e1900 */
[----:B--2---:R-:W-:-:S03]  /*0360*/  IMAD.WIDE R14, R25, 0x4, R14 ;  /* 0x00000004190e7825 */ /* 0x004fc600078e020e */
[----:B------:R-:W2:Y:S04]  /*0370*/  LDG.E R16, desc[UR6][R18.64+0x8] ;  /* 0x0000080612107981 */ /* 0x000ea8000c1e1900 */
[----:B------:R-:W3:Y:S04]  /*0380*/  LDG.E R22, desc[UR6][R14.64] ;  /* 0x000000060e167981 */ /* 0x000ee8000c1e1900 */
[----:B------:R-:W4:Y:S04]  /*0390*/  LDG.E R25, desc[UR6][R18.64+0x4] ;  /* 0x0000040612197981 */ /* 0x000f28000c1e1900 */
[----:B------:R-:W4:Y:S04]  /*03a0*/  LDG.E R24, desc[UR6][R14.64+0x4] ;  /* 0x000004060e187981 */ /* 0x000f28000c1e1900 */
[----:B------:R-:W2:Y:S04]  /*03b0*/  LDG.E R23, desc[UR6][R14.64+0x8] ;  /* 0x000008060e177981 */ /* 0x000ea8000c1e1900 */
[----:B------:R-:W5:Y:S04]  /*03c0*/  LDG.E R27, desc[UR6][R18.64+0x34] ;  /* 0x00003406121b7981 */ /* 0x000f68000c1e1900 */
[----:B------:R-:W5:Y:S01]  /*03d0*/  LDG.E R29, desc[UR6][R18.64+0x3c] ;  /* 0x00003c06121d7981 */ /* 0x000f62000c1e1900 */
[----:B---3--:R-:W-:-:S03]  /*03e0*/  FFMA R20, R20, R22, R21 ;  /* 0x0000001614147223 */ /* 0x008fc60000000015 */
[----:B------:R-:W3:Y:S04]  /*03f0*/  LDG.E R22, desc[UR6][R18.64+0xc] ;  /* 0x00000c0612167981 */ /* 0x000ee8000c1e1900 */
[----:B------:R-:W5:Y:S01]  /*0400*/  LDG.E R21, desc[UR6][R14.64+0x10] ;  /* 0x000010060e157981 */ /* 0x000f62000c1e1900 */
[----:B----4-:R-:W-:-:S03]  /*0410*/  FFMA R25, R25, R24, R20 ;  /* 0x0000001819197223 */ /* 0x010fc60000000014 */
[----:B------:R-:W3:Y:S04]  /*0420*/  LDG.E R24, desc[UR6][R14.64+0xc] ;  /* 0x00000c060e187981 */ /* 0x000ee8000c1e1900 */
[----:B------:R-:W5:Y:S01]  /*0430*/  LDG.E R20, desc[UR6][R18.64+0x10] ;  /* 0x0000100612147981 */ /* 0x000f62000c1e1900 */
[----:B--2---:R-:W-:-:S03]  /*0440*/  FFMA R25, R16, R23, R25 ;  /* 0x0000001710197223 */ /* 0x004fc60000000019 */
[----:B------:R-:W2:Y:S04]  /*0450*/  LDG.E R16, desc[UR6][R18.64+0x14] ;  /* 0x0000140612107981 */ /* 0x000ea8000c1e1900 */
[----:B------:R-:W2:Y:S01]  /*0460*/  LDG.E R23, desc[UR6][R14.64+0x14] ;  /* 0x000014060e177981 */ /* 0x000ea2000c1e1900 */
[----:B---3--:R-:W-:-:S03]  /*0470*/  FFMA R25, R22, R24, R25 ;  /* 0x0000001816197223 */ /* 0x008fc60000000019 */
[----:B------:R-:W3:Y:S04]  /*0480*/  LDG.E R22, desc[UR6][R18.64+0x18] ;  /* 0x0000180612167981 */ /* 0x000ee8000c1e1900 */
[----:B------:R-:W3:Y:S01]  /*0490*/  LDG.E R24, desc[UR6][R14.64+0x18] ;  /* 0x000018060e187981 */ /* 0x000ee2000c1e1900 */
[----:B-----5:R-:W-:-:S03]  /*04a0*/  FFMA R25, R20, R21, R25 ;  /* 0x0000001514197223 */ /* 0x020fc60000000019 */
[----:B------:R-:W4:Y:S04]  /*04b0*/  LDG.E R20, desc[UR6][R18.64+0x1c] ;  /* 0x00001c0612147981 */ /* 0x000f28000c1e1900 */
[----:B------:R-:W4:Y:S01]  /*04c0*/  LDG.E R21, desc[UR6][R14.64+0x1c] ;  /* 0x00001c060e157981 */ /* 0x000f22000c1e1900 */
[----:B--2---:R-:W-:-:S03]  /*04d0*/  FFMA R25, R16, R23, R25 ;  /* 0x0000001710197223 */ /* 0x004fc60000000019 */
[----:B------:R-:W2:Y:S04]  /*04e0*/  LDG.E R16, desc[UR6][R18.64+0x20] ;  /* 0x0000200612107981 */ /* 0x000ea8000c1e1900 */
[----:B------:R-:W2:Y:S01]  /*04f0*/  LDG.E R23, desc[UR6][R14.64+0x20] ;  /* 0x000020060e177981 */ /* 0x000ea2000c1e1900 */
[----:B---3--:R-:W-:-:S03]  /*0500*/  FFMA R25, R22, R24, R25 ;  /* 0x0000001816197223 */ /* 0x008fc60000000019 */
[----:B------:R-:W3:Y:S04]  /*0510*/  LDG.E R22, desc[UR6][R18.64+0x24] ;  /* 0x0000240612167981 */ /* 0x000ee8000c1e1900 */
[----:B------:R-:W3:Y:S01]  /*0520*/  LDG.E R24, desc[UR6][R14.64+0x24] ;  /* 0x000024060e187981 */ /* 0x000ee2000c1e1900 */
[----:B----4-:R-:W-:-:S03]  /*0530*/  FFMA R25, R20, R21, R25 ;  /* 0x0000001514197223 */ /* 0x010fc60000000019 */
[----:B------:R-:W4:Y:S04]  /*0540*/  LDG.E R20, desc[UR6][R18.64+0x28] ;  /* 0x0000280612147981 */ /* 0x000f28000c1e1900 */
[----:B------:R-:W4:Y:S01]  /*0550*/  LDG.E R21, desc[UR6][R14.64+0x28] ;  /* 0x000028060e157981 */ /* 0x000f22000c1e1900 */
[----:B--2---:R-:W-:-:S03]  /*0560*/  FFMA R25, R16, R23, R25 ;  /* 0x0000001710197223 */ /* 0x004fc60000000019 */
[----:B------:R-:W2:Y:S04]  /*0570*/  LDG.E R23, desc[UR6][R18.64+0x2c] ;  /* 0x00002c0612177981 */ /* 0x000ea8000c1e1900 */
[----:B------:R-:W2:Y:S01]  /*0580*/  LDG.E R16, desc[UR6][R14.64+0x2c] ;  /* 0x00002c060e107981 */ /* 0x000ea2000c1e1900 */
[----:B---3--:R-:W-:-:S03]  /*0590*/  FFMA R25, R22, R24, R25 ;  /* 0x0000001816197223 */ /* 0x008fc60000000019 */
[----:B------:R-:W3:Y:S01]  /*05a0*/  LDG.E R24, desc[UR6][R14.64+0x3c] ;  /* 0x00003c060e187981 */ /* 0x000ee2000c1e1900 */
[----:B----4-:R-:W-:-:S03]  /*05b0*/  FFMA R22, R20, R21, R25 ;  /* 0x0000001514167223 */ /* 0x010fc60000000019 */
[----:B------:R-:W4:Y:S04]  /*05c0*/  LDG.E R20, desc[UR6][R18.64+0x30] ;  /* 0x0000300612147981 */ /* 0x000f28000c1e1900 */
[----:B------:R-:W4:Y:S01]  /*05d0*/  LDG.E R21, desc[UR6][R14.64+0x30] ;  /* 0x000030060e157981 */ /* 0x000f22000c1e1900 */
[----:B--2---:R-:W-:-:S03]  /*05e0*/  FFMA R25, R23, R16, R22 ;  /* 0x0000001017197223 */ /* 0x004fc60000000016 */
[----:B------:R-:W2:Y:S04]  /*05f0*/  LDG.E R22, desc[UR6][R14.64+0x34] ;  /* 0x000034060e167981 */ /* 0x000ea8000c1e1900 */
[----:B------:R-:W5:Y:S04]  /*0600*/  LDG.E R16, desc[UR6][R18.64+0x38] ;  /* 0x0000380612107981 */ /* 0x000f68000c1e1900 */
[----:B------:R-:W5:Y:S01]  /*0610*/  LDG.E R23, desc[UR6][R14.64+0x38] ;  /* 0x000038060e177981 */ /* 0x000f62000c1e1900 */
[----:B------:R-:W-:-:S06]  /*0620*/  UIADD3 UR4, UPT, UPT, UR4, 0x10, URZ ;  /* 0x0000001004047890 */ /* 0x000fcc000fffe0ff */
[----:B------:R-:W-:Y:S01]  /*0630*/  ISETP.NE.AND P0, PT, R8, UR4, PT ;  /* 0x0000000408007c0c */ /* 0x000fe2000bf05270 */
[----:B----4-:R-:W-:-:S04]  /*0640*/  FFMA R20, R20, R21, R25 ;  /* 0x0000001514147223 */ /* 0x010fc80000000019 */
[----:B--2---:R-:W-:-:S04]  /*0650*/  FFMA R27, R27, R22, R20 ;  /* 0x000000161b1b7223 */ /* 0x004fc80000000014 */
[----:B-----5:R-:W-:-:S04]  /*0660*/  FFMA R16, R16, R23, R27 ;  /* 0x0000001710107223 */ /* 0x020fc8000000001b */
[----:B---3--:R-:W-:Y:S01]  /*0670*/  FFMA R21, R29, R24, R16 ;  /* 0x000000181d157223 */ /* 0x008fe20000000010 */
[----:B------:R-:W-:Y:S06]  /*0680*/  @P0 BRA `(.L_x_4) ;  /* 0xfffffffc001c0947 */ /* 0x000fec000383ffff */
[----:B------:R-:W-:-:S07]  /*0690*/  MOV R16, R8 ;  /* 0x0000000800107202 */ /* 0x000fce0000000f00 */
.L_x_3:
[----:B------:R-:W-:-:S13]  /*06a0*/  ISETP.NE.AND P0, PT, R10, RZ, PT ;  /* 0x000000ff0a00720c */ /* 0x000fda0003f05270 */
[----:B------:R-:W-:Y:S05]  /*06b0*/  @!P0 BRA `(.L_x_5) ;  /* 0x0000000400308947 */ /* 0x000fea0003800000 */
[----:B------:R-:W-:Y:S02]  /*06c0*/  ISETP.GE.U32.AND P0, PT, R6, 0x7, PT ;  /* 0x000000070600780c */ /* 0x000fe40003f06070 */
[----:B------:R-:W-:-:S11]  /*06d0*/  ISETP.NE.AND P1, PT, R9, RZ, PT ;  /* 0x000000ff0900720c */ /* 0x000fd60003f25270 */
[----:B------:R-:W-:Y:S05]  /*06e0*/  @!P0 BRA `(.L_x_6) ;  /* 0x00000000007c8947 */ /* 0x000fea0003800000 */
[----:B------:R-:W1:Y:S01]  /*06f0*/  LDC.64 R18, c[0x0][0x380] ;  /* 0x0000e000ff127b82 */ /* 0x000e620000000a00 */
[-C--:B------:R-:W-:Y:S02]  /*0700*/  IADD3 R23, PT, PT, R11, R16.reuse, RZ ;  /* 0x000000100b177210 */ /* 0x080fe40007ffe0ff */
[----:B------:R-:W-:-:S05]  /*0710*/  IADD3 R25, PT, PT, R2, R16, RZ ;  /* 0x0000001002197210 */ /* 0x000fca0007ffe0ff */
[----:B------:R-:W2:Y:S01]  /*0720*/  LDC.64 R14, c[0x0][0x388] ;  /* 0x0000e200ff0e7b82 */ /* 0x000ea20000000a00 */
[----:B-1----:R-:W-:-:S05]  /*0730*/  IMAD.WIDE R18, R23, 0x4, R18 ;  /* 0x0000000417127825 */ /* 0x002fca00078e0212 */
[----:B0-----:R-:W3:Y:S01]  /*0740*/  LDG.E R20, desc[UR6][R18.64] ;  /* 0x0000000612147981 */ /* 0x001ee2000c1e1900 */
[----:B--2---:R-:W-:-:S03]  /*0750*/  IMAD.WIDE R14, R25, 0x4, R14 ;  /* 0x00000004190e7825 */ /* 0x004fc600078e020e */
[----:B------:R-:W2:Y:S04]  /*0760*/  LDG.E R23, desc[UR6][R18.64+0x4] ;  /* 0x0000040612177981 */ /* 0x000ea8000c1e1900 */
[----:B------:R-:W3:Y:S04]  /*0770*/  LDG.E R22, desc[UR6][R14.64] ;  /* 0x000000060e167981 */ /* 0x000ee8000c1e1900 */
[----:B------:R-:W2:Y:S04]  /*0780*/  LDG.E R24, desc[UR6][R14.64+0x4] ;  /* 0x000004060e187981 */ /* 0x000ea8000c1e1900 */
[----:B------:R-:W4:Y:S04]  /*0790*/  LDG.E R26, desc[UR6][R14.64+0x14] ;  /* 0x000014060e1a7981 */ /* 0x000f28000c1e1900 */
[----:B------:R-:W5:Y:S04]  /*07a0*/  LDG.E R27, desc[UR6][R14.64+0x18] ;  /* 0x000018060e1b7981 */ /* 0x000f68000c1e1900 */
[----:B------:R-:W5:Y:S01]  /*07b0*/  LDG.E R28, desc[UR6][R14.64+0x1c] ;  /* 0x00001c060e1c7981 */ /* 0x000f62000c1e1900 */
[----:B---3--:R-:W-:-:S03]  /*07c0*/  FFMA R20, R20, R22, R21 ;  /* 0x0000001614147223 */ /* 0x008fc60000000015 */
[----:B------:R-:W3:Y:S04]  /*07d0*/  LDG.E R21, desc[UR6][R18.64+0x8] ;  /* 0x0000080612157981 */ /* 0x000ee8000c1e1900 */
[----:B------:R-:W3:Y:S01]  /*07e0*/  LDG.E R22, desc[UR6][R14.64+0x8] ;  /* 0x000008060e167981 */ /* 0x000ee2000c1e1900 */
[----:B--2---:R-:W-:-:S03]  /*07f0*/  FFMA R20, R23, R24, R20 ;  /* 0x0000001817147223 */ /* 0x004fc60000000014 */
[----:B------:R-:W2:Y:S04]  /*0800*/  LDG.E R24, desc[UR6][R18.64+0xc] ;  /* 0x00000c0612187981 */ /* 0x000ea8000c1e1900 */
[----:B------:R-:W2:Y:S01]  /*0810*/  LDG.E R23, desc[UR6][R14.64+0xc] ;  /* 0x00000c060e177981 */ /* 0x000ea2000c1e1900 */
[----:B---3--:R-:W-:-:S03]  /*0820*/  FFMA R21, R21, R22, R20 ;  /* 0x0000001615157223 */ /* 0x008fc60000000014 */
[----:B------:R-:W3:Y:S04]  /*0830*/  LDG.E R20, desc[UR6][R18.64+0x10] ;  /* 0x0000100612147981 */ /* 0x000ee8000c1e1900 */
[----:B------:R-:W5:Y:S01]  /*0840*/  LDG.E R22, desc[UR6][R18.64+0x1c] ;  /* 0x00001c0612167981 */ /* 0x000f62000c1e1900 */
[----:B--2---:R-:W-:-:S03]  /*0850*/  FFMA R25, R24, R23, R21 ;  /* 0x0000001718197223 */ /* 0x004fc60000000015 */
[----:B------:R-:W3:Y:S04]  /*0860*/  LDG.E R24, desc[UR6][R14.64+0x10] ;  /* 0x000010060e187981 */ /* 0x000ee8000c1e1900 */
[----:B------:R-:W4:Y:S04]  /*0870*/  LDG.E R23, desc[UR6][R18.64+0x14] ;  /* 0x0000140612177981 */ /* 0x000f28000c1e1900 */
[----:B------:R-:W5:Y:S01]  /*0880*/  LDG.E R21, desc[UR6][R18.64+0x18] ;  /* 0x0000180612157981 */ /* 0x000f62000c1e1900 */
[----:B------:R-:W-:Y:S01]  /*0890*/  IADD3 R16, PT, PT, R16, 0x8, RZ ;  /* 0x0000000810107810 */ /* 0x000fe20007ffe0ff */
[----:B---3--:R-:W-:-:S04]  /*08a0*/  FFMA R20, R20, R24, R25 ;  /* 0x0000001814147223 */ /* 0x008fc80000000019 */
[----:B----4-:R-:W-:-:S04]  /*08b0*/  FFMA R20, R23, R26, R20 ;  /* 0x0000001a17147223 */ /* 0x010fc80000000014 */
[----:B-----5:R-:W-:-:S04]  /*08c0*/  FFMA R21, R21, R27, R20 ;  /* 0x0000001b15157223 */ /* 0x020fc80000000014 */
[----:B------:R-:W-:-:S07]  /*08d0*/  FFMA R21, R22, R28, R21 ;  /* 0x0000001c16157223 */ /* 0x000fce0000000015 */
.L_x_6:
        /* <DEDUP_REMOVED lines=15> */
[----:B------:R-:W4:Y:S04]  /*09d0*/  LDG.E R27, desc[UR6][R14.64+0x8] ;  /* 0x000008060e1b7981 */ /* 0x000f28000c1e1900 */
[----:B------:R-:W5:Y:S04]  /*09e0*/  LDG.E R22, desc[UR6][R18.64+0xc] ;  /* 0x00000c0612167981 */ /* 0x000f68000c1e1900 */
[----:B------:R-:W5:Y:S01]  /*09f0*/  LDG.E R28, desc[UR6][R14.64+0xc] ;  /* 0x00000c060e1c7981 */ /* 0x000f62000c1e1900 */
[----:B------:R-:W-:Y:S01]  /*0a00*/  IADD3 R16, PT, PT, R16, 0x4, RZ ;  /* 0x0000000410107810 */ /* 0x000fe20007ffe0ff */
[----:B---3--:R-:W-:-:S04]  /*0a10*/  FFMA R24, R24, R25, R21 ;  /* 0x0000001918187223 */ /* 0x008fc80000000015 */
[----:B--2---:R-:W-:-:S04]  /*0a20*/  FFMA R23, R23, R26, R24 ;  /* 0x0000001a17177223 */ /* 0x004fc80000000018 */
[----:B----4-:R-:W-:-:S04]  /*0a30*/  FFMA R23, R20, R27, R23 ;  /* 0x0000001b14177223 */ /* 0x010fc80000000017 */
[----:B-----5:R-:W-:-:S07]  /*0a40*/  FFMA R21, R22, R28, R23 ;  /* 0x0000001c16157223 */ /* 0x020fce0000000017 */
.L_x_7:
[----:B------:R-:W-:Y:S05]  /*0a50*/  @!P1 BRA `(.L_x_5) ;  /* 0x0000000000489947 */ /* 0x000fea0003800000 */
[----:B------:R-:W1:Y:S01]  /*0a60*/  LDC.64 R14, c[0x0][0x380] ;  /* 0x0000e000ff0e7b82 */ /* 0x000e620000000a00 */
[-C--:B------:R-:W-:Y:S02]  /*0a70*/  IADD3 R23, PT, PT, R11, R16.reuse, RZ ;  /* 0x000000100b177210 */ /* 0x080fe40007ffe0ff */
[----:B------:R-:W-:-:S05]  /*0a80*/  IADD3 R25, PT, PT, R2, R16, RZ ;  /* 0x0000001002197210 */ /* 0x000fca0007ffe0ff */
[----:B------:R-:W2:Y:S01]  /*0a90*/  LDC.64 R18, c[0x0][0x388] ;  /* 0x0000e200ff127b82 */ /* 0x000ea20000000a00 */
[----:B-1----:R-:W-:-:S05]  /*0aa0*/  IMAD.WIDE R14, R23, 0x4, R14 ;  /* 0x00000004170e7825 */ /* 0x002fca00078e020e */
[----:B0-----:R-:W3:Y:S01]  /*0ab0*/  LDG.E R2, desc[UR6][R14.64] ;  /* 0x000000060e027981 */ /* 0x001ee2000c1e1900 */
[----:B--2---:R-:W-:-:S05]  /*0ac0*/  IMAD.WIDE R18, R25, 0x4, R18 ;  /* 0x0000000419127825 */ /* 0x004fca00078e0212 */
[----:B------:R-:W3:Y:S01]  /*0ad0*/  LDG.E R16, desc[UR6][R18.64] ;  /* 0x0000000612107981 */ /* 0x000ee2000c1e1900 */
[----:B------:R-:W-:Y:S01]  /*0ae0*/  ISETP.NE.AND P0, PT, R7, 0x1, PT ;  /* 0x000000010700780c */ /* 0x000fe20003f05270 */
[----:B---3--:R-:W-:-:S12]  /*0af0*/  FFMA R21, R2, R16, R21 ;  /* 0x0000001002157223 */ /* 0x008fd80000000015 */
[----:B------:R-:W-:Y:S05]  /*0b00*/  @!P0 BRA `(.L_x_5) ;  /* 0x00000000001c8947 */ /* 0x000fea0003800000 */
[----:B------:R-:W-:Y:S01]  /*0b10*/  ISETP.NE.AND P0, PT, R7, 0x2, PT ;  /* 0x000000020700780c */ /* 0x000fe20003f05270 */
[----:B------:R-:W2:Y:S04]  /*0b20*/  LDG.E R2, desc[UR6][R14.64+0x4] ;  /* 0x000004060e027981 */ /* 0x000ea8000c1e1900 */
[----:B------:R-:W2:Y:S08]  /*0b30*/  LDG.E R16, desc[UR6][R18.64+0x4] ;  /* 0x0000040612107981 */ /* 0x000eb0000c1e1900 */
[----:B------:R-:W3:Y:S04]  /*0b40*/  @P0 LDG.E R20, desc[UR6][R14.64+0x8] ;  /* 0x000008060e140981 */ /* 0x000ee8000c1e1900 */
[----:B------:R-:W3:Y:S01]  /*0b50*/  @P0 LDG.E R22, desc[UR6][R18.64+0x8] ;  /* 0x0000080612160981 */ /* 0x000ee2000c1e1900 */
[----:B--2---:R-:W-:-:S04]  /*0b60*/  FFMA R21, R2, R16, R21 ;  /* 0x0000001002157223 */ /* 0x004fc80000000015 */
[----:B---3--:R-:W-:-:S07]  /*0b70*/  @P0 FFMA R21, R20, R22, R21 ;  /* 0x0000001614150223 */ /* 0x008fce0000000015 */
.L_x_5:
[----:B------:R-:W1:Y:S08]  /*0b80*/  MUFU.RCP R15, R4 ;  /* 0x00000004000f7308 */ /* 0x000e700000001000 */
[----:B------:R-:W2:Y:S01]  /*0b90*/  FCHK P0, R21, R4 ;  /* 0x0000000415007302 */ /* 0x000ea20000000000 */
[----:B-1----:R-:W-:-:S04]  /*0ba0*/  FFMA R2, R15, -R4, 1 ;  /* 0x3f8000000f027423 */ /* 0x002fc80000000804 */
[----:B------:R-:W-:-:S04]  /*0bb0*/  FFMA R2, R15, R2, R15 ;  /* 0x000000020f027223 */ /* 0x000fc8000000000f */
[----:B------:R-:W-:-:S04]  /*0bc0*/  FFMA R14, R2, R21, RZ ;  /* 0x00000015020e7223 */ /* 0x000fc800000000ff */
[----:B------:R-:W-:-:S04]  /*0bd0*/  FFMA R15, R14, -R4, R21 ;  /* 0x800000040e0f7223 */ /* 0x000fc80000000015 */
[----:B------:R-:W-:Y:S01]  /*0be0*/  FFMA R14, R2, R15, R14 ;  /* 0x0000000f020e7223 */ /* 0x000fe2000000000e */
[----:B--2---:R-:W-:Y:S06]  /*0bf0*/  @!P0 BRA `(.L_x_8) ;  /* 0x00000000000c8947 */ /* 0x004fec0003800000 */
[----:B------:R-:W-:-:S07]  /*0c00*/  MOV R14, 0xc20 ;  /* 0x00000c20000e7802 */ /* 0x000fce0000000f00 */
[----:B0-----:R-:W-:Y:S05]  /*0c10*/  CALL.REL.NOINC `($__internal_1_$__cuda_sm3x_div_rn_noftz_f32_slowpath) ;  /* 0x0000001c00c87944 */ /* 0x001fea0003c00000 */
[----:B------:R-:W-:-:S07]  /*0c20*/  MOV R14, R2 ;  /* 0x00000002000e7202 */ /* 0x000fce0000000f00 */
.L_x_8:
[----:B------:R-:W1:Y:S01]  /*0c30*/  LDC R2, c[0x0][0x3a4] ;  /* 0x0000e900ff027b82 */ /* 0x000e620000000800 */
[C---:B------:R-:W-:Y:S02]  /*0c40*/  LEA R15, R12.reuse, R1, 0x2 ;  /* 0x000000010c0f7211 */ /* 0x040fe400078e10ff */
[----:B------:R-:W-:Y:S02]  /*0c50*/  IADD3 R12, PT, PT, R12, 0x1, RZ ;  /* 0x000000010c0c7810 */ /* 0x000fe40007ffe0ff */
[----:B------:R-:W-:Y:S01]  /*0c60*/  FMNMX R3, R14, R3, !PT ;  /* 0x000000030e037209 */ /* 0x000fe20007800000 */
[----:B------:R4:W-:Y:S01]  /*0c70*/  STL [R15], R14 ;  /* 0x0000000e0f007387 */ /* 0x0009e20000100800 */
[----:B-1----:R-:W-:-:S13]  /*0c80*/  ISETP.NE.AND P0, PT, R12, R2, PT ;  /* 0x000000020c00720c */ /* 0x002fda0003f05270 */
[----:B----4-:R-:W-:Y:S05]  /*0c90*/  @!P0 BRA `(.L_x_9) ;  /* 0x0000000000f88947 */ /* 0x010fea0003800000 */
[----:B------:R-:W-:Y:S05]  /*0ca0*/  BRA `(.L_x_10) ;  /* 0xfffffff400747947 */ /* 0x000fea000383ffff */
.L_x_2:
[----:B------:R-:W1:Y:S08]  /*0cb0*/  MUFU.RCP R3, R4 ;  /* 0x0000000400037308 */ /* 0x000e700000001000 */
[----:B------:R-:W2:Y:S01]  /*0cc0*/  FCHK P0, RZ, R4 ;  /* 0x00000004ff007302 */ /* 0x000ea20000000000 */
[----:B-1----:R-:W-:-:S04]  /*0cd0*/  FFMA R2, R3, -R4, 1 ;  /* 0x3f80000003027423 */ /* 0x002fc80000000804 */
[----:B------:R-:W-:-:S04]  /*0ce0*/  FFMA R2, R3, R2, R3 ;  /* 0x0000000203027223 */ /* 0x000fc80000000003 */
[----:B------:R-:W-:-:S04]  /*0cf0*/  FFMA R3, RZ, R2, RZ ;  /* 0x00000002ff037223 */ /* 0x000fc800000000ff */
[----:B------:R-:W-:-:S04]  /*0d00*/  FFMA R8, R3, -R4, RZ ;  /* 0x8000000403087223 */ /* 0x000fc800000000ff */
[----:B------:R-:W-:Y:S01]  /*0d10*/  FFMA R8, R2, R8, R3 ;  /* 0x0000000802087223 */ /* 0x000fe20000000003 */
[----:B--2---:R-:W-:Y:S06]  /*0d20*/  @!P0 BRA `(.L_x_11) ;  /* 0x0000000000108947 */ /* 0x004fec0003800000 */
[----:B------:R-:W-:Y:S01]  /*0d30*/  HFMA2 R21, -RZ, RZ, 0, 0 ;  /* 0x00000000ff157431 */ /* 0x000fe200000001ff */
[----:B------:R-:W-:-:S07]  /*0d40*/  MOV R14, 0xd60 ;  /* 0x00000d60000e7802 */ /* 0x000fce0000000f00 */
[----:B0-----:R-:W-:Y:S05]  /*0d50*/  CALL.REL.NOINC `($__internal_1_$__cuda_sm3x_div_rn_noftz_f32_slowpath) ;  /* 0x0000001c00787944 */ /* 0x001fea0003c00000 */
[----:B------:R-:W-:-:S07]  /*0d60*/  MOV R8, R2 ;  /* 0x0000000200087202 */ /* 0x000fce0000000f00 */
.L_x_11:
[----:B------:R-:W1:Y:S01]  /*0d70*/  LDC R2, c[0x0][0x3a4] ;  /* 0x0000e900ff027b82 */ /* 0x000e620000000800 */
[----:B------:R-:W-:Y:S01]  /*0d80*/  HFMA2 R12, -RZ, RZ, 0, 0 ;  /* 0x00000000ff0c7431 */ /* 0x000fe200000001ff */
[C---:B-1----:R-:W-:Y:S02]  /*0d90*/  IADD3 R3, PT, PT, R2.reuse, -0x1, RZ ;  /* 0xffffffff02037810 */ /* 0x042fe40007ffe0ff */
[----:B------:R-:W-:Y:S02]  /*0da0*/  LOP3.LUT R15, R2, 0x7, RZ, 0xc0, !PT ;  /* 0x00000007020f7812 */ /* 0x000fe400078ec0ff */
[----:B------:R-:W-:Y:S02]  /*0db0*/  ISETP.GE.U32.AND P0, PT, R3, 0x7, PT ;  /* 0x000000070300780c */ /* 0x000fe40003f06070 */
[----:B------:R-:W-:Y:S02]  /*0dc0*/  ISETP.NE.AND P1, PT, R15, RZ, PT ;  /* 0x000000ff0f00720c */ /* 0x000fe40003f25270 */
[----:B------:R-:W-:-:S09]  /*0dd0*/  MOV R3, 0xff800000 ;  /* 0xff80000000037802 */ /* 0x000fd20000000f00 */
[----:B------:R-:W-:Y:S05]  /*0de0*/  @!P0 BRA `(.L_x_12) ;  /* 0x0000000000448947 */ /* 0x000fea0003800000 */
[----:B------:R-:W-:Y:S02]  /*0df0*/  LOP3.LUT R12, R2, 0xfffffff8, RZ, 0xc0, !PT ;  /* 0xfffffff8020c7812 */ /* 0x000fe400078ec0ff */
[----:B------:R-:W-:Y:S02]  /*0e00*/  MOV R3, 0xff800000 ;  /* 0xff80000000037802 */ /* 0x000fe40000000f00 */
[----:B------:R-:W-:-:S07]  /*0e10*/  MOV R13, RZ ;  /* 0x000000ff000d7202 */ /* 0x000fce0000000f00 */
.L_x_13:
[----:B-1----:R-:W-:Y:S02]  /*0e20*/  LEA R14, R13, R1, 0x2 ;  /* 0x000000010d0e7211 */ /* 0x002fe400078e10ff */
[-C--:B------:R-:W-:Y:S02]  /*0e30*/  MOV R9, R8.reuse ;  /* 0x0000000800097202 */ /* 0x080fe40000000f00 */
[-C--:B------:R-:W-:Y:S02]  /*0e40*/  MOV R10, R8.reuse ;  /* 0x00000008000a7202 */ /* 0x080fe40000000f00 */
[-C--:B------:R-:W-:Y:S02]  /*0e50*/  MOV R4, R8.reuse ;  /* 0x0000000800047202 */ /* 0x080fe40000000f00 */
[-C--:B------:R-:W-:Y:S02]  /*0e60*/  MOV R5, R8.reuse ;  /* 0x0000000800057202 */ /* 0x080fe40000000f00 */
[----:B------:R-:W-:-:S02]  /*0e70*/  MOV R6, R8 ;  /* 0x0000000800067202 */ /* 0x000fc40000000f00 */
[-C--:B------:R-:W-:Y:S02]  /*0e80*/  MOV R7, R8.reuse ;  /* 0x0000000800077202 */ /* 0x080fe40000000f00 */
[----:B------:R-:W-:Y:S02]  /*0e90*/  MOV R11, R8 ;  /* 0x00000008000b7202 */ /* 0x000fe40000000f00 */
[----:B------:R-:W-:Y:S01]  /*0ea0*/  IADD3 R13, PT, PT, R13, 0x8, RZ ;  /* 0x000000080d0d7810 */ /* 0x000fe20007ffe0ff */
[----:B------:R1:W-:Y:S01]  /*0eb0*/  STL.128 [R14+0x10], R4 ;  /* 0x000010040e007387 */ /* 0x0003e20000100c00 */
[----:B------:R-:W-:Y:S02]  /*0ec0*/  FMNMX R3, R8, R3, !PT ;  /* 0x0000000308037209 */ /* 0x000fe40007800000 */
[----:B------:R-:W-:Y:S01]  /*0ed0*/  ISETP.NE.AND P0, PT, R13, R12, PT ;  /* 0x0000000c0d00720c */ /* 0x000fe20003f05270 */
[----:B------:R1:W-:-:S12]  /*0ee0*/  STL.128 [R14], R8 ;  /* 0x000000080e007387 */ /* 0x0003d80000100c00 */
[----:B------:R-:W-:Y:S05]  /*0ef0*/  @P0 BRA `(.L_x_13) ;  /* 0xfffffffc00c80947 */ /* 0x000fea000383ffff */
.L_x_12:
[----:B------:R-:W-:Y:S05]  /*0f00*/  @!P1 BRA `(.L_x_9) ;  /* 0x00000000005c9947 */ /* 0x000fea0003800000 */
[----:B------:R-:W-:Y:S02]  /*0f10*/  ISETP.GE.U32.AND P0, PT, R15, 0x4, PT ;  /* 0x000000040f00780c */ /* 0x000fe40003f06070 */
[-C--:B-1----:R-:W-:Y:S02]  /*0f20*/  MOV R9, R8.reuse ;  /* 0x0000000800097202 */ /* 0x082fe40000000f00 */
[-C--:B------:R-:W-:Y:S02]  /*0f30*/  MOV R6, R8.reuse ;  /* 0x0000000800067202 */ /* 0x080fe40000000f00 */
[----:B------:R-:W-:Y:S02]  /*0f40*/  MOV R7, R8 ;  /* 0x0000000800077202 */ /* 0x000fe40000000f00 */
[----:B------:R-:W-:-:S04]  /*0f50*/  LOP3.LUT R4, R2, 0x3, RZ, 0xc0, !PT ;  /* 0x0000000302047812 */ /* 0x000fc800078ec0ff */
[----:B------:R-:W-:Y:S02]  /*0f60*/  ISETP.NE.AND P1, PT, R4, RZ, PT ;  /* 0x000000ff0400720c */ /* 0x000fe40003f25270 */
[C---:B------:R-:W-:Y:S02]  /*0f70*/  @P0 LEA R5, R12.reuse, R1, 0x2 ;  /* 0x000000010c050211 */ /* 0x040fe400078e10ff */
[----:B------:R-:W-:Y:S02]  /*0f80*/  @P0 FMNMX R3, R3, R8, !PT ;  /* 0x0000000803030209 */ /* 0x000fe40007800000 */
[----:B------:R-:W-:Y:S01]  /*0f90*/  @P0 IADD3 R12, PT, PT, R12, 0x4, RZ ;  /* 0x000000040c0c0810 */ /* 0x000fe20007ffe0ff */
[----:B------:R2:W-:Y:S04]  /*0fa0*/  @P0 STL.64 [R5], R8 ;  /* 0x0000000805000387 */ /* 0x0005e80000100a00 */
[----:B------:R2:W-:Y:S02]  /*0fb0*/  @P0 STL.64 [R5+0x8], R6 ;  /* 0x0000080605000387 */ /* 0x0005e40000100a00 */
[----:B------:R-:W-:Y:S05]  /*0fc0*/  @!P1 BRA `(.L_x_9) ;  /* 0x00000000002c9947 */ /* 0x000fea0003800000 */
[----:B------:R-:W-:Y:S02]  /*0fd0*/  ISETP.NE.AND P0, PT, R4, 0x1, PT ;  /* 0x000000010400780c */ /* 0x000fe40003f05270 */
[----:B------:R-:W-:Y:S02]  /*0fe0*/  LOP3.LUT R4, R2, 0x1, RZ, 0xc0, !PT ;  /* 0x0000000102047812 */ /* 0x000fe400078ec0ff */
[----:B--2---:R-:W-:Y:S02]  /*0ff0*/  MOV R9, R8 ;  /* 0x0000000800097202 */ /* 0x004fe40000000f00 */
[----:B------:R-:W-:-:S07]  /*1000*/  ISETP.NE.U32.AND P1, PT, R4, 0x1, PT ;  /* 0x000000010400780c */ /* 0x000fce0003f25070 */
[CC--:B------:R-:W-:Y:S02]  /*1010*/  @P0 LEA R4, R12.reuse, R1.reuse, 0x2 ;  /* 0x000000010c040211 */ /* 0x0c0fe400078e10ff */
[----:B------:R-:W-:Y:S02]  /*1020*/  @P0 IADD3 R12, PT, PT, R12, 0x2, RZ ;  /* 0x000000020c0c0810 */ /* 0x000fe40007ffe0ff */
[-C--:B------:R-:W-:Y:S01]  /*1030*/  @P0 FMNMX R3, R3, R8.reuse, !PT ;  /* 0x0000000803030209 */ /* 0x080fe20007800000 */
[----:B------:R3:W-:Y:S01]  /*1040*/  @P0 STL.64 [R4], R8 ;  /* 0x0000000804000387 */ /* 0x0007e20000100a00 */
[----:B------:R-:W-:Y:S02]  /*1050*/  @!P1 LEA R5, R12, R1, 0x2 ;  /* 0x000000010c059211 */ /* 0x000fe400078e10ff */
[----:B------:R-:W-:-:S03]  /*1060*/  @!P1 FMNMX R3, R3, R8, !PT ;  /* 0x0000000803039209 */ /* 0x000fc60007800000 */
[----:B------:R3:W-:Y:S04]  /*1070*/  @!P1 STL [R5], R8 ;  /* 0x0000000805009387 */ /* 0x0007e80000100800 */
.L_x_9:
[----:B------:R-:W-:-:S13]  /*1080*/  ISETP.GE.AND P0, PT, R2, 0x1, PT ;  /* 0x000000010200780c */ /* 0x000fda0003f06270 */
[----:B------:R-:W-:Y:S05]  /*1090*/  @!P0 BRA `(.L_x_14) ;  /* 0x0000000800f08947 */ /* 0x000fea0003800000 */
[C---:B------:R-:W-:Y:S01]  /*10a0*/  ISETP.GE.U32.AND P2, PT, R2.reuse, 0x8, PT ;  /* 0x000000080200780c */ /* 0x040fe20003f46070 */
[----:B------:R-:W-:Y:S01]  /*10b0*/  HFMA2 R12, -RZ, RZ, 0, 0 ;  /* 0x00000000ff0c7431 */ /* 0x000fe200000001ff */
[----:B------:R-:W-:-:S04]  /*10c0*/  LOP3.LUT R15, R2, 0x7, RZ, 0xc0, !PT ;  /* 0x00000007020f7812 */ /* 0x000fc800078ec0ff */
[----:B------:R-:W-:-:S07]  /*10d0*/  ISETP.NE.AND P1, PT, R15, RZ, PT ;  /* 0x000000ff0f00720c */ /* 0x000fce0003f25270 */
[----:B------:R-:W-:Y:S06]  /*10e0*/  @!P2 BRA `(.L_x_15) ;  /* 0x000000040050a947 */ /* 0x000fec0003800000 */
[----:B------:R-:W-:Y:S02]  /*10f0*/  LOP3.LUT R12, R2, 0x7ffffff8, RZ, 0xc0, !PT ;  /* 0x7ffffff8020c7812 */ /* 0x000fe400078ec0ff */
[----:B------:R-:W-:-:S07]  /*1100*/  MOV R13, RZ ;  /* 0x000000ff000d7202 */ /* 0x000fce0000000f00 */
.L_x_16:
[----:B-1--4-:R-:W-:-:S05]  /*1110*/  LEA R14, R13, R1, 0x2 ;  /* 0x000000010d0e7211 */ /* 0x012fca00078e10ff */
[----:B--23--:R-:W2:Y:S04]  /*1120*/  LDL.128 R4, [R14] ;  /* 0x000000000e047983 */ /* 0x00cea80000100c00 */
[----:B------:R-:W3:Y:S01]  /*1130*/  LDL.128 R8, [R14+0x10] ;  /* 0x000010000e087983 */ /* 0x000ee20000100c00 */
[----:B------:R-:W-:Y:S01]  /*1140*/  HFMA2 R21, -RZ, RZ, 3.7421875, 0 ;  /* 0x437c0000ff157431 */ /* 0x000fe200000001ff */
[----:B------:R-:W-:Y:S02]  /*1150*/  MOV R20, 0x3bbb989d ;  /* 0x3bbb989d00147802 */ /* 0x000fe40000000f00 */
[----:B------:R-:W-:-:S04]  /*1160*/  IADD3 R13, PT, PT, R13, 0x8, RZ ;  /* 0x000000080d0d7810 */ /* 0x000fc80007ffe0ff */
[----:B------:R-:W-:Y:S01]  /*1170*/  ISETP.NE.AND P2, PT, R13, R12, PT ;  /* 0x0000000c0d00720c */ /* 0x000fe20003f45270 */
[--C-:B--2---:R-:W-:Y:S01]  /*1180*/  FADD R23, R5, -R3.reuse ;  /* 0x8000000305177221 */ /* 0x104fe20000000000 */
[--C-:B------:R-:W-:Y:S01]  /*1190*/  FADD R25, R4, -R3.reuse ;  /* 0x8000000304197221 */ /* 0x100fe20000000000 */
[--C-:B------:R-:W-:Y:S01]  /*11a0*/  FADD R19, R6, -R3.reuse ;  /* 0x8000000306137221 */ /* 0x100fe20000000000 */
[--C-:B------:R-:W-:Y:S01]  /*11b0*/  FADD R27, R7, -R3.reuse ;  /* 0x80000003071b7221 */ /* 0x100fe20000000000 */
[-C--:B------:R-:W-:Y:S01]  /*11c0*/  FFMA.SAT R4, R23, R20.reuse, 0.5 ;  /* 0x3f00000017047423 */ /* 0x080fe20000002014 */
[-C--:B------:R-:W-:Y:S01]  /*11d0*/  FFMA.SAT R16, R25, R20.reuse, 0.5 ;  /* 0x3f00000019107423 */ /* 0x080fe20000002014 */
[-C--:B------:R-:W-:Y:S01]  /*11e0*/  FFMA.SAT R22, R19, R20.reuse, 0.5 ;  /* 0x3f00000013167423 */ /* 0x080fe20000002014 */
[----:B------:R-:W-:Y:S01]  /*11f0*/  FFMA.SAT R24, R27, R20, 0.5 ;  /* 0x3f0000001b187423 */ /* 0x000fe20000002014 */
[-C--:B------:R-:W-:Y:S01]  /*1200*/  FFMA.RM R4, R4, R21.reuse, 12582913 ;  /* 0x4b40000104047423 */ /* 0x080fe20000004015 */
[-C--:B------:R-:W-:Y:S01]  /*1210*/  FFMA.RM R16, R16, R21.reuse, 12582913 ;  /* 0x4b40000110107423 */ /* 0x080fe20000004015 */
[-C--:B------:R-:W-:Y:S01]  /*1220*/  FFMA.RM R5, R22, R21.reuse, 12582913 ;  /* 0x4b40000116057423 */ /* 0x080fe20000004015 */
[----:B------:R-:W-:Y:S01]  /*1230*/  FFMA.RM R7, R24, R21, 12582913 ;  /* 0x4b40000118077423 */ /* 0x000fe20000004015 */
[----:B------:R-:W-:Y:S01]  /*1240*/  FADD R18, R4, -12583039 ;  /* 0xcb40007f04127421 */ /* 0x000fe20000000000 */
[----:B------:R-:W-:Y:S01]  /*1250*/  FADD R6, R16, -12583039 ;  /* 0xcb40007f10067421 */ /* 0x000fe20000000000 */
[----:B---3--:R-:W-:Y:S01]  /*1260*/  FADD R11, R11, -R3 ;  /* 0x800000030b0b7221 */ /* 0x008fe20000000000 */
[----:B------:R-:W-:Y:S01]  /*1270*/  SHF.L.U32 R29, R4, 0x17, RZ ;  /* 0x00000017041d7819 */ /* 0x000fe200000006ff */
[----:B------:R-:W-:Y:S01]  /*1280*/  FFMA R18, R23, 1.4426950216293334961, -R18 ;  /* 0x3fb8aa3b17127823 */ /* 0x000fe20000000812 */
[----:B------:R-:W-:-:S03]  /*1290*/  FFMA R6, R25, 1.4426950216293334961, -R6 ;  /* 0x3fb8aa3b19067823 */ /* 0x000fc60000000806 */
[----:B------:R-:W-:Y:S01]  /*12a0*/  FFMA R18, R23, 1.925963033500011079e-08, R18 ;  /* 0x32a5706017127823 */ /* 0x000fe20000000012 */
[--C-:B------:R-:W-:Y:S01]  /*12b0*/  FADD R23, R8, -R3.reuse ;  /* 0x8000000308177221 */ /* 0x100fe20000000000 */
[----:B------:R-:W-:Y:S01]  /*12c0*/  FFMA R22, R25, 1.925963033500011079e-08, R6 ;  /* 0x32a5706019167823 */ /* 0x000fe20000000006 */
[----:B------:R-:W-:Y:S01]  /*12d0*/  FADD R6, R5, -12583039 ;  /* 0xcb40007f05067421 */ /* 0x000fe20000000000 */
[----:B------:R-:W-:Y:S01]  /*12e0*/  FADD R8, R7, -12583039 ;  /* 0xcb40007f07087421 */ /* 0x000fe20000000000 */
[----:B------:R-:W-:Y:S01]  /*12f0*/  FFMA.SAT R26, R23, R20, 0.5 ;  /* 0x3f000000171a7423 */ /* 0x000fe20000002014 */
[--C-:B------:R-:W-:Y:S01]  /*1300*/  FADD R25, R9, -R3.reuse ;  /* 0x8000000309197221 */ /* 0x100fe20000000000 */
[----:B------:R-:W-:Y:S01]  /*1310*/  FFMA R6, R19, 1.4426950216293334961, -R6 ;  /* 0x3fb8aa3b13067823 */ /* 0x000fe20000000806 */
[----:B------:R-:W-:Y:S01]  /*1320*/  FFMA R24, R27, 1.4426950216293334961, -R8 ;  /* 0x3fb8aa3b1b187823 */ /* 0x000fe20000000808 */
[----:B------:R-:W-:Y:S01]  /*1330*/  FFMA.RM R8, R26, R21, 12582913 ;  /* 0x4b4000011a087423 */ /* 0x000fe20000004015 */
[----:B------:R-:W1:Y:S01]  /*1340*/  MUFU.EX2 R22, R22 ;  /* 0x0000001600167308 */ /* 0x000e620000000800 */
[----:B------:R-:W-:Y:S01]  /*1350*/  FFMA R6, R19, 1.925963033500011079e-08, R6 ;  /* 0x32a5706013067823 */ /* 0x000fe20000000006 */
[----:B------:R-:W-:Y:S01]  /*1360*/  FFMA R19, R27, 1.925963033500011079e-08, R24 ;  /* 0x32a570601b137823 */ /* 0x000fe20000000018 */
[----:B------:R-:W-:Y:S01]  /*1370*/  FADD R24, R8, -12583039 ;  /* 0xcb40007f08187421 */ /* 0x000fe20000000000 */
[----:B------:R-:W-:Y:S01]  /*1380*/  FADD R27, R10, -R3 ;  /* 0x800000030a1b7221 */ /* 0x000fe20000000000 */
[----:B------:R-:W-:-:S02]  /*1390*/  SHF.L.U32 R8, R8, 0x17, RZ ;  /* 0x0000001708087819 */ /* 0x000fc400000006ff */
[----:B------:R-:W-:Y:S01]  /*13a0*/  FFMA R24, R23, 1.4426950216293334961, -R24 ;  /* 0x3fb8aa3b17187823 */ /* 0x000fe20000000818 */
[-C--:B------:R-:W-:Y:S01]  /*13b0*/  FFMA.SAT R10, R27, R20.reuse, 0.5 ;  /* 0x3f0000001b0a7423 */ /* 0x080fe20000002014 */
[----:B------:R-:W2:Y:S02]  /*13c0*/  MUFU.EX2 R6, R6 ;  /* 0x0000000600067308 */ /* 0x000ea40000000800 */
[----:B------:R-:W-:Y:S01]  /*13d0*/  FFMA R26, R23, 1.925963033500011079e-08, R24 ;  /* 0x32a57060171a7823 */ /* 0x000fe20000000018 */
[----:B------:R-:W-:Y:S01]  /*13e0*/  FFMA.SAT R24, R25, R20, 0.5 ;  /* 0x3f00000019187423 */ /* 0x000fe20000002014 */
[----:B------:R-:W-:-:S03]  /*13f0*/  FFMA.RM R23, R10, R21, 12582913 ;  /* 0x4b4000010a177423 */ /* 0x000fc60000004015 */
[----:B------:R-:W-:Y:S01]  /*1400*/  FFMA.RM R9, R24, R21, 12582913 ;  /* 0x4b40000118097423 */ /* 0x000fe20000004015 */
[C---:B------:R-:W-:Y:S01]  /*1410*/  FADD R10, R23.reuse, -12583039 ;  /* 0xcb40007f170a7421 */ /* 0x040fe20000000000 */
[----:B------:R-:W3:Y:S01]  /*1420*/  MUFU.EX2 R18, R18 ;  /* 0x0000001200127308 */ /* 0x000ee20000000800 */
[----:B------:R-:W-:Y:S01]  /*1430*/  SHF.L.U32 R23, R23, 0x17, RZ ;  /* 0x0000001717177819 */ /* 0x000fe200000006ff */
[----:B------:R-:W-:Y:S01]  /*1440*/  FADD R24, R9, -12583039 ;  /* 0xcb40007f09187421 */ /* 0x000fe20000000000 */
[----:B------:R-:W-:Y:S01]  /*1450*/  FFMA R10, R27, 1.4426950216293334961, -R10 ;  /* 0x3fb8aa3b1b0a7823 */ /* 0x000fe2000000080a */
[----:B------:R-:W-:Y:S02]  /*1460*/  SHF.L.U32 R9, R9, 0x17, RZ ;  /* 0x0000001709097819 */ /* 0x000fe400000006ff */
[----:B------:R-:W-:Y:S01]  /*1470*/  FFMA R24, R25, 1.4426950216293334961, -R24 ;  /* 0x3fb8aa3b19187823 */ /* 0x000fe20000000818 */
[----:B------:R-:W-:Y:S01]  /*1480*/  FFMA R10, R27, 1.925963033500011079e-08, R10 ;  /* 0x32a570601b0a7823 */ /* 0x000fe2000000000a */
[----:B------:R-:W4:Y:S01]  /*1490*/  MUFU.EX2 R19, R19 ;  /* 0x0000001300137308 */ /* 0x000f220000000800 */
[----:B------:R-:W-:Y:S01]  /*14a0*/  SHF.L.U32 R27, R16, 0x17, RZ ;  /* 0x00000017101b7819 */ /* 0x000fe200000006ff */
[----:B------:R-:W-:Y:S01]  /*14b0*/  FFMA R25, R25, 1.925963033500011079e-08, R24 ;  /* 0x32a5706019197823 */ /* 0x000fe20000000018 */
[----:B------:R-:W-:Y:S01]  /*14c0*/  FFMA.SAT R24, R11, R20, 0.5 ;  /* 0x3f0000000b187423 */ /* 0x000fe20000002014 */
[----:B------:R-:W-:-:S02]  /*14d0*/  SHF.L.U32 R16, R5, 0x17, RZ ;  /* 0x0000001705107819 */ /* 0x000fc400000006ff */
[----:B-1----:R-:W-:Y:S01]  /*14e0*/  FMUL R4, R27, R22 ;  /* 0x000000161b047220 */ /* 0x002fe20000400000 */
[----:B------:R-:W-:Y:S01]  /*14f0*/  FFMA.RM R24, R24, R21, 12582913 ;  /* 0x4b40000118187423 */ /* 0x000fe20000004015 */
[----:B------:R-:W1:Y:S01]  /*1500*/  MUFU.EX2 R20, R25 ;  /* 0x0000001900147308 */ /* 0x000e620000000800 */
[----:B--2---:R-:W-:Y:S01]  /*1510*/  FMUL R6, R16, R6 ;  /* 0x0000000610067220 */ /* 0x004fe20000400000 */
[----:B------:R-:W-:Y:S01]  /*1520*/  SHF.L.U32 R16, R7, 0x17, RZ ;  /* 0x0000001707107819 */ /* 0x000fe200000006ff */
[C---:B------:R-:W-:Y:S01]  /*1530*/  FADD R28, R24.reuse, -12583039 ;  /* 0xcb40007f181c7421 */ /* 0x040fe20000000000 */
[----:B------:R-:W-:Y:S01]  /*1540*/  SHF.L.U32 R24, R24, 0x17, RZ ;  /* 0x0000001718187819 */ /* 0x000fe200000006ff */
[----:B---3--:R-:W-:Y:S02]  /*1550*/  FMUL R5, R29, R18 ;  /* 0x000000121d057220 */ /* 0x008fe40000400000 */
[----:B------:R-:W-:Y:S01]  /*1560*/  FFMA R28, R11, 1.4426950216293334961, -R28 ;  /* 0x3fb8aa3b0b1c7823 */ /* 0x000fe2000000081c */
[----:B------:R-:W2:Y:S01]  /*1570*/  MUFU.EX2 R21, R26 ;  /* 0x0000001a00157308 */ /* 0x000ea20000000800 */
[----:B----4-:R-:W-:-:S02]  /*1580*/  FMUL R7, R16, R19 ;  /* 0x0000001310077220 */ /* 0x010fc40000400000 */
[----:B------:R-:W-:-:S03]  /*1590*/  FFMA R11, R11, 1.925963033500011079e-08, R28 ;  /* 0x32a570600b0b7823 */ /* 0x000fc6000000001c */
[----:B------:R4:W-:Y:S02]  /*15a0*/  STL.128 [R14], R4 ;  /* 0x000000040e007387 */ /* 0x0009e40000100c00 */
[----:B------:R-:W3:Y:S01]  /*15b0*/  MUFU.EX2 R10, R10 ;  /* 0x0000000a000a7308 */ /* 0x000ee20000000800 */
[----:B-1----:R-:W-:-:S07]  /*15c0*/  FMUL R9, R9, R20 ;  /* 0x0000001409097220 */ /* 0x002fce0000400000 */
[----:B------:R-:W1:Y:S01]  /*15d0*/  MUFU.EX2 R11, R11 ;  /* 0x0000000b000b7308 */ /* 0x000e620000000800 */
[----:B--2---:R-:W-:Y:S01]  /*15e0*/  FMUL R8, R8, R21 ;  /* 0x0000001508087220 */ /* 0x004fe20000400000 */
[----:B---3--:R-:W-:Y:S01]  /*15f0*/  FMUL R10, R23, R10 ;  /* 0x0000000a170a7220 */ /* 0x008fe20000400000 */
[----:B-1----:R-:W-:-:S05]  /*1600*/  FMUL R11, R24, R11 ;  /* 0x0000000b180b7220 */ /* 0x002fca0000400000 */
[----:B------:R4:W-:Y:S01]  /*1610*/  STL.128 [R14+0x10], R8 ;  /* 0x000010080e007387 */ /* 0x0009e20000100c00 */
[----:B------:R-:W-:Y:S05]  /*1620*/  @P2 BRA `(.L_x_16) ;  /* 0xfffffff800b82947 */ /* 0x000fea000383ffff */
.L_x_15:
[----:B------:R-:W-:Y:S05]  /*1630*/  @!P1 BRA `(.L_x_14) ;  /* 0x0000000400889947 */ /* 0x000fea0003800000 */
[----:B------:R-:W-:Y:S02]  /*1640*/  ISETP.GE.U32.AND P1, PT, R15, 0x4, PT ;  /* 0x000000040f00780c */ /* 0x000fe40003f26070 */
[----:B------:R-:W-:-:S04]  /*1650*/  LOP3.LUT R18, R2, 0x3, RZ, 0xc0, !PT ;  /* 0x0000000302127812 */ /* 0x000fc800078ec0ff */
[----:B------:R-:W-:-:S07]  /*1660*/  ISETP.NE.AND P2, PT, R18, RZ, PT ;  /* 0x000000ff1200720c */ /* 0x000fce0003f45270 */
[----:B------:R-:W-:Y:S06]  /*1670*/  @!P1 BRA `(.L_x_17) ;  /* 0x0000000000c09947 */ /* 0x000fec0003800000 */
[----:B-1-34-:R-:W-:-:S05]  /*1680*/  LEA R4, R12, R1, 0x2 ;  /* 0x000000010c047211 */ /* 0x01afca00078e10ff */
[----:B--2---:R-:W2:Y:S04]  /*1690*/  LDL R6, [R4] ;  /* 0x0000000004067983 */ /* 0x004ea80000100800 */
[----:B------:R-:W3:Y:S04]  /*16a0*/  LDL R10, [R4+0x4] ;  /* 0x00000400040a7983 */ /* 0x000ee80000100800 */
[----:B------:R-:W4:Y:S04]  /*16b0*/  LDL R16, [R4+0x8] ;  /* 0x0000080004107983 */ /* 0x000f280000100800 */
[----:B------:R-:W5:Y:S01]  /*16c0*/  LDL R20, [R4+0xc] ;  /* 0x00000c0004147983 */ /* 0x000f620000100800 */
[----:B------:R-:W-:Y:S01]  /*16d0*/  HFMA2 R8, -RZ, RZ, 3.7421875, 0 ;  /* 0x437c0000ff087431 */ /* 0x000fe200000001ff */
[----:B------:R-:W-:-:S02]  /*16e0*/  MOV R14, 0x3bbb989d ;  /* 0x3bbb989d000e7802 */ /* 0x000fc40000000f00 */
[----:B------:R-:W-:Y:S01]  /*16f0*/  IADD3 R12, PT, PT, R12, 0x4, RZ ;  /* 0x000000040c0c7810 */ /* 0x000fe20007ffe0ff */
[----:B--2---:R-:W-:-:S04]  /*1700*/  FADD R9, R6, -R3 ;  /* 0x8000000306097221 */ /* 0x004fc80000000000 */
[----:B------:R-:W-:Y:S01]  /*1710*/  FFMA.SAT R5, R9, R14, 0.5 ;  /* 0x3f00000009057423 */ /* 0x000fe2000000200e */
[----:B---3--:R-:W-:-:S03]  /*1720*/  FADD R13, -R3, R10 ;  /* 0x0000000a030d7221 */ /* 0x008fc60000000100 */
[----:B------:R-:W-:Y:S01]  /*1730*/  FFMA.RM R5, R5, R8, 12582913 ;  /* 0x4b40000105057423 */ /* 0x000fe20000004008 */
[----:B------:R-:W-:Y:S01]  /*1740*/  FFMA.SAT R11, R13, R14, 0.5 ;  /* 0x3f0000000d0b7423 */ /* 0x000fe2000000200e */
[----:B----4-:R-:W-:Y:S02]  /*1750*/  FADD R7, R16, -R3 ;  /* 0x8000000310077221 */ /* 0x010fe40000000000 */
[----:B------:R-:W-:Y:S01]  /*1760*/  FADD R10, R5, -12583039 ;  /* 0xcb40007f050a7421 */ /* 0x000fe20000000000 */
[----:B------:R-:W-:Y:S01]  /*1770*/  FFMA.RM R6, R11, R8, 12582913 ;  /* 0x4b4000010b067423 */ /* 0x000fe20000004008 */
[----:B------:R-:W-:Y:S01]  /*1780*/  FFMA.SAT R15, R7, R14, 0.5 ;  /* 0x3f000000070f7423 */ /* 0x000fe2000000200e */
[----:B-----5:R-:W-:Y:S01]  /*1790*/  FADD R11, -R3, R20 ;  /* 0x00000014030b7221 */ /* 0x020fe20000000100 */
[----:B------:R-:W-:Y:S01]  /*17a0*/  FFMA R10, R9, 1.4426950216293334961, -R10 ;  /* 0x3fb8aa3b090a7823 */ /* 0x000fe2000000080a */
[----:B------:R-:W-:Y:S01]  /*17b0*/  FADD R16, R6, -12583039 ;  /* 0xcb40007f06107421 */ /* 0x000fe20000000000 */
[----:B------:R-:W-:-:S02]  /*17c0*/  SHF.L.U32 R5, R5, 0x17, RZ ;  /* 0x0000001705057819 */ /* 0x000fc400000006ff */
[----:B------:R-:W-:Y:S01]  /*17d0*/  FFMA R10, R9, 1.925963033500011079e-08, R10 ;  /* 0x32a57060090a7823 */ /* 0x000fe2000000000a */
[----:B------:R-:W-:Y:S01]  /*17e0*/  FFMA.RM R9, R15, R8, 12582913 ;  /* 0x4b4000010f097423 */ /* 0x000fe20000004008 */
[----:B------:R-:W-:Y:S01]  /*17f0*/  FFMA.SAT R15, R11, R14, 0.5 ;  /* 0x3f0000000b0f7423 */ /* 0x000fe2000000200e */
[----:B------:R-:W-:Y:S01]  /*1800*/  FFMA R16, R13, 1.4426950216293334961, -R16 ;  /* 0x3fb8aa3b0d107823 */ /* 0x000fe20000000810 */
[----:B------:R-:W-:Y:S01]  /*1810*/  SHF.L.U32 R6, R6, 0x17, RZ ;  /* 0x0000001706067819 */ /* 0x000fe200000006ff */
[----:B------:R-:W-:Y:S01]  /*1820*/  FADD R14, R9, -12583039 ;  /* 0xcb40007f090e7421 */ /* 0x000fe20000000000 */
[----:B------:R-:W-:Y:S01]  /*1830*/  FFMA.RM R15, R15, R8, 12582913 ;  /* 0x4b4000010f0f7423 */ /* 0x000fe20000004008 */
[----:B------:R-:W-:Y:S01]  /*1840*/  FFMA R16, R13, 1.925963033500011079e-08, R16 ;  /* 0x32a570600d107823 */ /* 0x000fe20000000010 */
[----:B------:R-:W1:Y:S01]  /*1850*/  MUFU.EX2 R10, R10 ;  /* 0x0000000a000a7308 */ /* 0x000e620000000800 */
[----:B------:R-:W-:Y:S01]  /*1860*/  FFMA R14, R7, 1.4426950216293334961, -R14 ;  /* 0x3fb8aa3b070e7823 */ /* 0x000fe2000000080e */
[----:B------:R-:W-:Y:S01]  /*1870*/  FADD R8, R15, -12583039 ;  /* 0xcb40007f0f087421 */ /* 0x000fe20000000000 */
[----:B------:R-:W-:-:S02]  /*1880*/  SHF.L.U32 R9, R9, 0x17, RZ ;  /* 0x0000001709097819 */ /* 0x000fc400000006ff */
[----:B------:R-:W-:Y:S01]  /*1890*/  FFMA R14, R7, 1.925963033500011079e-08, R14 ;  /* 0x32a57060070e7823 */ /* 0x000fe2000000000e */
[----:B------:R-:W-:Y:S01]  /*18a0*/  FFMA R8, R11, 1.4426950216293334961, -R8 ;  /* 0x3fb8aa3b0b087823 */ /* 0x000fe20000000808 */
[----:B------:R-:W-:Y:S01]  /*18b0*/  SHF.L.U32 R15, R15, 0x17, RZ ;  /* 0x000000170f0f7819 */ /* 0x000fe200000006ff */
[----:B------:R-:W2:Y:S02]  /*18c0*/  MUFU.EX2 R13, R16 ;  /* 0x00000010000d7308 */ /* 0x000ea40000000800 */
[----:B------:R-:W-:-:S06]  /*18d0*/  FFMA R8, R11, 1.925963033500011079e-08, R8 ;  /* 0x32a570600b087823 */ /* 0x000fcc0000000008 */
[----:B------:R-:W3:Y:S01]  /*18e0*/  MUFU.EX2 R14, R14 ;  /* 0x0000000e000e7308 */ /* 0x000ee20000000800 */
[----:B-1----:R-:W-:-:S05]  /*18f0*/  FMUL R5, R5, R10 ;  /* 0x0000000a05057220 */ /* 0x002fca0000400000 */
[----:B------:R1:W-:Y:S02]  /*1900*/  STL [R4], R5 ;  /* 0x0000000504007387 */ /* 0x0003e40000100800 */
[----:B------:R-:W4:Y:S01]  /*1910*/  MUFU.EX2 R8, R8 ;  /* 0x0000000800087308 */ /* 0x000f220000000800 */
[----:B--2---:R-:W-:-:S05]  /*1920*/  FMUL R13, R6, R13 ;  /* 0x0000000d060d7220 */ /* 0x004fca0000400000 */
[----:B------:R1:W-:Y:S01]  /*1930*/  STL [R4+0x4], R13 ;  /* 0x0000040d04007387 */ /* 0x0003e20000100800 */
[----:B---3--:R-:W-:-:S05]  /*1940*/  FMUL R9, R9, R14 ;  /* 0x0000000e09097220 */ /* 0x008fca0000400000 */
[----:B------:R1:W-:Y:S01]  /*1950*/  STL [R4+0x8], R9 ;  /* 0x0000080904007387 */ /* 0x0003e20000100800 */
[----:B----4-:R-:W-:-:S05]  /*1960*/  FMUL R15, R15, R8 ;  /* 0x000000080f0f7220 */ /* 0x010fca0000400000 */
[----:B------:R1:W-:Y:S02]  /*1970*/  STL [R4+0xc], R15 ;  /* 0x00000c0f04007387 */ /* 0x0003e40000100800 */
.L_x_17:
[----:B------:R-:W-:Y:S05]  /*1980*/  @!P2 BRA `(.L_x_14) ;  /* 0x0000000000b4a947 */ /* 0x000fea0003800000 */
[----:B------:R-:W-:Y:S02]  /*1990*/  ISETP.NE.AND P1, PT, R18, 0x1, PT ;  /* 0x000000011200780c */ /* 0x000fe40003f25270 */
[----:B-1-34-:R-:W-:-:S04]  /*19a0*/  LOP3.LUT R4, R2, 0x1, RZ, 0xc0, !PT ;  /* 0x0000000102047812 */ /* 0x01afc800078ec0ff */
[----:B------:R-:W-:-:S07]  /*19b0*/  ISETP.NE.U32.AND P2, PT, R4, 0x1, PT ;  /* 0x000000010400780c */ /* 0x000fce0003f45070 */
[----:B------:R-:W-:Y:S06]  /*19c0*/  @!P1 BRA `(.L_x_18) ;  /* 0x0000000000689947 */ /* 0x000fec0003800000 */
[----:B------:R-:W-:-:S05]  /*19d0*/  LEA R11, R12, R1, 0x2 ;  /* 0x000000010c0b7211 */ /* 0x000fca00078e10ff */
[----:B--2---:R-:W2:Y:S04]  /*19e0*/  LDL R6, [R11+0x4] ;  /* 0x000004000b067983 */ /* 0x004ea80000100800 */
[----:B------:R-:W3:Y:S01]  /*19f0*/  LDL R4, [R11] ;  /* 0x000000000b047983 */ /* 0x000ee20000100800 */
[----:B------:R-:W-:Y:S01]  /*1a00*/  HFMA2 R9, -RZ, RZ, 3.7421875, 0 ;  /* 0x437c0000ff097431 */ /* 0x000fe200000001ff */
[----:B------:R-:W-:Y:S02]  /*1a10*/  MOV R7, 0x3bbb989d ;  /* 0x3bbb989d00077802 */ /* 0x000fe40000000f00 */
[----:B------:R-:W-:Y:S01]  /*1a20*/  IADD3 R12, PT, PT, R12, 0x2, RZ ;  /* 0x000000020c0c7810 */ /* 0x000fe20007ffe0ff */
[----:B--2---:R-:W-:Y:S01]  /*1a30*/  FADD R6, -R3, R6 ;  /* 0x0000000603067221 */ /* 0x004fe20000000100 */
[----:B---3--:R-:W-:-:S03]  /*1a40*/  FADD R4, R4, -R3 ;  /* 0x8000000304047221 */ /* 0x008fc60000000000 */
[-C--:B------:R-:W-:Y:S01]  /*1a50*/  FFMA.SAT R8, R6, R7.reuse, 0.5 ;  /* 0x3f00000006087423 */ /* 0x080fe20000002007 */
[----:B------:R-:W-:-:S03]  /*1a60*/  FFMA.SAT R5, R4, R7, 0.5 ;  /* 0x3f00000004057423 */ /* 0x000fc60000002007 */
[-C--:B------:R-:W-:Y:S01]  /*1a70*/  FFMA.RM R8, R8, R9.reuse, 12582913 ;  /* 0x4b40000108087423 */ /* 0x080fe20000004009 */
[----:B------:R-:W-:-:S03]  /*1a80*/  FFMA.RM R5, R5, R9, 12582913 ;  /* 0x4b40000105057423 */ /* 0x000fc60000004009 */
[----:B------:R-:W-:Y:S01]  /*1a90*/  FADD R9, R8, -12583039 ;  /* 0xcb40007f08097421 */ /* 0x000fe20000000000 */
[----:B------:R-:W-:-:S03]  /*1aa0*/  FADD R7, R5, -12583039 ;  /* 0xcb40007f05077421 */ /* 0x000fc60000000000 */
[----:B------:R-:W-:Y:S01]  /*1ab0*/  FFMA R9, R6, 1.4426950216293334961, -R9 ;  /* 0x3fb8aa3b06097823 */ /* 0x000fe20000000809 */
[----:B------:R-:W-:-:S03]  /*1ac0*/  FFMA R7, R4, 1.4426950216293334961, -R7 ;  /* 0x3fb8aa3b04077823 */ /* 0x000fc60000000807 */
[----:B------:R-:W-:Y:S01]  /*1ad0*/  FFMA R9, R6, 1.925963033500011079e-08, R9 ;  /* 0x32a5706006097823 */ /* 0x000fe20000000009 */
[----:B------:R-:W-:-:S05]  /*1ae0*/  FFMA R7, R4, 1.925963033500011079e-08, R7 ;  /* 0x32a5706004077823 */ /* 0x000fca0000000007 */
[----:B------:R-:W1:Y:S08]  /*1af0*/  MUFU.EX2 R9, R9 ;  /* 0x0000000900097308 */ /* 0x000e700000000800 */
[----:B------:R-:W2:Y:S01]  /*1b00*/  MUFU.EX2 R4, R7 ;  /* 0x0000000700047308 */ /* 0x000ea20000000800 */
[----:B------:R-:W-:Y:S02]  /*1b10*/  SHF.L.U32 R5, R5, 0x17, RZ ;  /* 0x0000001705057819 */ /* 0x000fe400000006ff */
[----:B------:R-:W-:-:S05]  /*1b20*/  SHF.L.U32 R8, R8, 0x17, RZ ;  /* 0x0000001708087819 */ /* 0x000fca00000006ff */
[----:B-1----:R-:W-:Y:S01]  /*1b30*/  FMUL R8, R8, R9 ;  /* 0x0000000908087220 */ /* 0x002fe20000400000 */
[----:B--2---:R-:W-:-:S04]  /*1b40*/  FMUL R4, R5, R4 ;  /* 0x0000000405047220 */ /* 0x004fc80000400000 */
[----:B------:R1:W-:Y:S04]  /*1b50*/  STL [R11+0x4], R8 ;  /* 0x000004080b007387 */ /* 0x0003e80000100800 */
[----:B------:R1:W-:Y:S02]  /*1b60*/  STL [R11], R4 ;  /* 0x000000040b007387 */ /* 0x0003e40000100800 */
.L_x_18:
[----:B------:R-:W-:Y:S05]  /*1b70*/  @P2 BRA `(.L_x_14) ;  /* 0x0000000000382947 */ /* 0x000fea0003800000 */
[----:B------:R-:W-:-:S05]  /*1b80*/  LEA R12, R12, R1, 0x2 ;  /* 0x000000010c0c7211 */ /* 0x000fca00078e10ff */
[----:B-1----:R-:W3:Y:S01]  /*1b90*/  LDL R4, [R12] ;  /* 0x000000000c047983 */ /* 0x002ee20000100800 */
[----:B--2---:R-:W-:Y:S01]  /*1ba0*/  HFMA2 R6, -RZ, RZ, 3.7421875, 0 ;  /* 0x437c0000ff067431 */ /* 0x004fe200000001ff */
[----:B------:R-:W-:Y:S01]  /*1bb0*/  MOV R5, 0x3bbb989d ;  /* 0x3bbb989d00057802 */ /* 0x000fe20000000f00 */
[----:B---3--:R-:W-:-:S04]  /*1bc0*/  FADD R4, R4, -R3 ;  /* 0x8000000304047221 */ /* 0x008fc80000000000 */
[----:B------:R-:W-:-:S04]  /*1bd0*/  FFMA.SAT R3, R4, R5, 0.5 ;  /* 0x3f00000004037423 */ /* 0x000fc80000002005 */
[----:B------:R-:W-:-:S04]  /*1be0*/  FFMA.RM R3, R3, R6, 12582913 ;  /* 0x4b40000103037423 */ /* 0x000fc80000004006 */
[C---:B------:R-:W-:Y:S01]  /*1bf0*/  FADD R5, R3.reuse, -12583039 ;  /* 0xcb40007f03057421 */ /* 0x040fe20000000000 */
[----:B------:R-:W-:-:S03]  /*1c00*/  SHF.L.U32 R3, R3, 0x17, RZ ;  /* 0x0000001703037819 */ /* 0x000fc600000006ff */
[----:B------:R-:W-:-:S04]  /*1c10*/  FFMA R5, R4, 1.4426950216293334961, -R5 ;  /* 0x3fb8aa3b04057823 */ /* 0x000fc80000000805 */
[----:B------:R-:W-:-:S04]  /*1c20*/  FFMA R5, R4, 1.925963033500011079e-08, R5 ;  /* 0x32a5706004057823 */ /* 0x000fc80000000005 */
[----:B------:R-:W1:Y:S02]  /*1c30*/  MUFU.EX2 R4, R5 ;  /* 0x0000000500047308 */ /* 0x000e640000000800 */
[----:B-1----:R-:W-:-:S05]  /*1c40*/  FMUL R3, R3, R4 ;  /* 0x0000000403037220 */ /* 0x002fca0000400000 */
[----:B------:R1:W-:Y:S02]  /*1c50*/  STL [R12], R3 ;  /* 0x000000030c007387 */ /* 0x0003e40000100800 */
.L_x_14:
[----:B-1234-:R-:W1:Y:S02]  /*1c60*/  LDC R9, c[0x0][0x3ac] ;  /* 0x0000eb00ff097b82 */ /* 0x01ee640000000800 */
[----:B-1----:R-:W-:-:S13]  /*1c70*/  ISETP.GE.AND P1, PT, R9, 0x1, PT ;  /* 0x000000010900780c */ /* 0x002fda0003f26270 */
[----:B0-----:R-:W-:Y:S05]  /*1c80*/  @!P1 EXIT ;  /* 0x000000000000994d */ /* 0x001fea0003800000 */
[----:B------:R-:W-:Y:S05]  /*1c90*/  @!P0 BRA `(.L_x_19) ;  /* 0x00000008007c8947 */ /* 0x000fea0003800000 */
[C---:B------:R-:W-:Y:S02]  /*1ca0*/  LOP3.LUT R16, R2.reuse, 0xf, RZ, 0xc0, !PT ;  /* 0x0000000f02107812 */ /* 0x040fe400078ec0ff */
[----:B------:R-:W-:Y:S02]  /*1cb0*/  LOP3.LUT R0, R2, 0x7, RZ, 0xc0, !PT ;  /* 0x0000000702007812 */ /* 0x000fe400078ec0ff */
[----:B------:R-:W-:Y:S02]  /*1cc0*/  IADD3 R3, PT, PT, R16, -0x1, RZ ;  /* 0xffffffff10037810 */ /* 0x000fe40007ffe0ff */
[----:B------:R-:W-:Y:S02]  /*1cd0*/  IADD3 R4, PT, PT, R0, -0x1, RZ ;  /* 0xffffffff00047810 */ /* 0x000fe40007ffe0ff */
[----:B------:R-:W-:Y:S02]  /*1ce0*/  LOP3.LUT R6, R2, 0x7ffffff0, RZ, 0xc0, !PT ;  /* 0x7ffffff002067812 */ /* 0x000fe400078ec0ff */
[----:B------:R-:W-:-:S02]  /*1cf0*/  ISETP.GE.U32.AND P0, PT, R3, 0x7, PT ;  /* 0x000000070300780c */ /* 0x000fc40003f06070 */
[----:B------:R-:W-:Y:S02]  /*1d00*/  ISETP.GE.U32.AND P1, PT, R4, 0x3, PT ;  /* 0x000000030400780c */ /* 0x000fe40003f26070 */
[----:B------:R-:W-:Y:S02]  /*1d10*/  LOP3.LUT R2, R2, 0x3, RZ, 0xc0, !PT ;  /* 0x0000000302027812 */ /* 0x000fe400078ec0ff */
[----:B------:R-:W-:Y:S02]  /*1d20*/  MOV R7, RZ ;  /* 0x000000ff00077202 */ /* 0x000fe40000000f00 */
[----:B------:R-:W-:-:S07]  /*1d30*/  IADD3 R3, PT, PT, -R6, RZ, RZ ;  /* 0x000000ff06037210 */ /* 0x000fce0007ffe1ff */
.L_x_25:
[----:B0-----:R-:W0:Y:S01]  /*1d40*/  LDCU UR4, c[0x0][0x3a4] ;  /* 0x00007480ff0477ac */ /* 0x001e220008000800 */
[----:B------:R-:W1:Y:S01]  /*1d50*/  LDC R4, c[0x0][0x3ac] ;  /* 0x0000eb00ff047b82 */ /* 0x000e620000000800 */
[----:B------:R-:W-:Y:S01]  /*1d60*/  CS2R R20, SRZ ;  /* 0x0000000000147805 */ /* 0x000fe2000001ff00 */
[----:B0-----:R-:W-:Y:S01]  /*1d70*/  UISETP.GE.U32.AND UP0, UPT, UR4, 0x10, UPT ;  /* 0x000000100400788c */ /* 0x001fe2000bf06070 */
[----:B-1----:R-:W-:-:S08]  /*1d80*/  IMAD R5, R17, R4, R7 ;  /* 0x0000000411057224 */ /* 0x002fd000078e0207 */
[----:B------:R-:W-:Y:S05]  /*1d90*/  BRA.U !UP0, `(.L_x_20) ;  /* 0x0000000108fc7547 */ /* 0x000fea000b800000 */
[----:B------:R-:W-:Y:S01]  /*1da0*/  HFMA2 R21, -RZ, RZ, 0, 0 ;  /* 0x00000000ff157431 */ /* 0x000fe200000001ff */
[----:B------:R-:W-:Y:S02]  /*1db0*/  IADD3 R18, PT, PT, R1, 0x20, RZ ;  /* 0x0000002001127810 */ /* 0x000fe40007ffe0ff */
[----:B------:R-:W-:Y:S02]  /*1dc0*/  MOV R19, R5 ;  /* 0x0000000500137202 */ /* 0x000fe40000000f00 */
[----:B------:R-:W-:-:S07]  /*1dd0*/  MOV R20, R3 ;  /* 0x0000000300147202 */ /* 0x000fce0000000f00 */
.L_x_21:
[----:B------:R-:W0:Y:S01]  /*1de0*/  LDC.64 R22, c[0x0][0x390] ;  /* 0x0000e400ff167b82 */ /* 0x000e220000000a00 */
[----:B------:R-:W2:Y:S01]  /*1df0*/  LDL.128 R12, [R18+-0x20] ;  /* 0xffffe000120c7983 */ /* 0x000ea20000100c00 */
[----:B0-----:R-:W-:-:S05]  /*1e00*/  IMAD.WIDE R22, R19, 0x4, R22 ;  /* 0x0000000413167825 */ /* 0x001fca00078e0216 */
[----:B------:R-:W2:Y:S01]  /*1e10*/  LDG.E R9, desc[UR6][R22.64] ;  /* 0x0000000616097981 */ /* 0x000ea2000c1e1900 */
[----:B------:R-:W-:-:S04]  /*1e20*/  IMAD.WIDE.U32 R26, R4, 0x4, R22 ;  /* 0x00000004041a7825 */ /* 0x000fc800078e0016 */
[C-C-:B------:R-:W-:Y:S01]  /*1e30*/  IMAD.WIDE.U32 R24, R4.reuse, 0x8, R22.reuse ;  /* 0x0000000804187825 */ /* 0x140fe200078e0016 */
[----:B------:R0:W3:Y:S05]  /*1e40*/  LDG.E R8, desc[UR6][R26.64] ;  /* 0x000000061a087981 */ /* 0x0000ea000c1e1900 */
[----:B------:R-:W4:Y:S01]  /*1e50*/  LDG.E R25, desc[UR6][R24.64] ;  /* 0x0000000618197981 */ /* 0x000f22000c1e1900 */
[----:B------:R-:W-:-:S04]  /*1e60*/  IMAD.WIDE.U32 R28, R4, 0x10, R22 ;  /* 0x00000010041c7825 */ /* 0x000fc800078e0016 */
[----:B0-----:R-:W-:Y:S02]  /*1e70*/  IMAD.WIDE.U32 R26, R4, 0xc, R22 ;  /* 0x0000000c041a7825 */ /* 0x001fe400078e0016 */
[----:B------:R-:W5:Y:S02]  /*1e80*/  LDG.E R29, desc[UR6][R28.64] ;  /* 0x000000061c1d7981 */ /* 0x000f64000c1e1900 */
[----:B--2---:R-:W-:Y:S02]  /*1e90*/  FFMA R12, R12, R9, R21 ;  /* 0x000000090c0c7223 */ /* 0x004fe40000000015 */
[----:B------:R0:W2:Y:S02]  /*1ea0*/  LDG.E R21, desc[UR6][R26.64] ;  /* 0x000000061a157981 */ /* 0x0000a4000c1e1900 */
[----:B---3--:R-:W-:Y:S01]  /*1eb0*/  FFMA R9, R13, R8, R12 ;  /* 0x000000080d097223 */ /* 0x008fe2000000000c */
[----:B------:R-:W-:-:S04]  /*1ec0*/  IMAD.WIDE.U32 R12, R4, 0x14, R22 ;  /* 0x00000014040c7825 */ /* 0x000fc800078e0016 */
[----:B----4-:R-:W-:Y:S02]  /*1ed0*/  FFMA R14, R14, R25, R9 ;  /* 0x000000190e0e7223 */ /* 0x010fe40000000009 */
[----:B------:R-:W5:Y:S01]  /*1ee0*/  LDL.128 R8, [R18+-0x10] ;  /* 0xfffff00012087983 */ /* 0x000f620000100c00 */
[----:B------:R-:W-:-:S03]  /*1ef0*/  IMAD.WIDE.U32 R24, R4, 0x18, R22 ;  /* 0x0000001804187825 */ /* 0x000fc600078e0016 */
[----:B------:R-:W3:Y:S04]  /*1f00*/  LDG.E R12, desc[UR6][R12.64] ;  /* 0x000000060c0c7981 */ /* 0x000ee8000c1e1900 */
[----:B------:R-:W4:Y:S01]  /*1f10*/  LDG.E R25, desc[UR6][R24.64] ;  /* 0x0000000618197981 */ /* 0x000f22000c1e1900 */
[----:B0-----:R-:W-:-:S06]  /*1f20*/  IMAD.WIDE.U32 R26, R4, 0x20, R22 ;  /* 0x00000020041a7825 */ /* 0x001fcc00078e0016 */
[----:B------:R-:W4:Y:S01]  /*1f30*/  LDG.E R27, desc[UR6][R26.64] ;  /* 0x000000061a1b7981 */ /* 0x000f22000c1e1900 */
[----:B--2---:R-:W-:-:S04]  /*1f40*/  FFMA R15, R15, R21, R14 ;  /* 0x000000150f0f7223 */ /* 0x004fc8000000000e */
[----:B-----5:R-:W-:Y:S01]  /*1f50*/  FFMA R8, R8, R29, R15 ;  /* 0x0000001d08087223 */ /* 0x020fe2000000000f */
[----:B------:R-:W-:-:S04]  /*1f60*/  IMAD.WIDE.U32 R28, R4, 0x1c, R22 ;  /* 0x0000001c041c7825 */ /* 0x000fc800078e0016 */
[----:B---3--:R-:W-:Y:S02]  /*1f70*/  FFMA R9, R9, R12, R8 ;  /* 0x0000000c09097223 */ /* 0x008fe40000000008 */
[----:B------:R-:W2:Y:S02]  /*1f80*/  LDL.128 R12, [R18] ;  /* 0x00000000120c7983 */ /* 0x000ea40000100c00 */
[----:B----4-:R-:W-:Y:S01]  /*1f90*/  FFMA R24, R10, R25, R9 ;  /* 0x000000190a187223 */ /* 0x010fe20000000009 */
[C-C-:B------:R-:W-:Y:S01]  /*1fa0*/  IMAD.WIDE.U32 R8, R4.reuse, 0x24, R22.reuse ;  /* 0x0000002404087825 */ /* 0x140fe200078e0016 */
[----:B------:R-:W3:Y:S04]  /*1fb0*/  LDG.E R28, desc[UR6][R28.64] ;  /* 0x000000061c1c7981 */ /* 0x000ee8000c1e1900 */
[----:B------:R0:W4:Y:S02]  /*1fc0*/  LDG.E R10, desc[UR6][R8.64] ;  /* 0x00000006080a7981 */ /* 0x000124000c1e1900 */
[----:B0-----:R-:W-:-:S05]  /*1fd0*/  IMAD.WIDE.U32 R8, R4, 0x28, R22 ;  /* 0x0000002804087825 */ /* 0x001fca00078e0016 */
[----:B------:R-:W5:Y:S01]  /*1fe0*/  LDG.E R21, desc[UR6][R8.64] ;  /* 0x0000000608157981 */ /* 0x000f62000c1e1900 */
[----:B---3--:R-:W-:Y:S01]  /*1ff0*/  FFMA R11, R11, R28, R24 ;  /* 0x0000001c0b0b7223 */ /* 0x008fe20000000018 */
[----:B------:R-:W-:-:S04]  /*2000*/  IMAD.WIDE.U32 R24, R4, 0x2c, R22 ;  /* 0x0000002c04187825 */ /* 0x000fc800078e0016 */
[----:B--2---:R-:W-:Y:S01]  /*2010*/  FFMA R12, R12, R27, R11 ;  /* 0x0000001b0c0c7223 */ /* 0x004fe2000000000b */
[C---:B------:R-:W-:Y:S01]  /*2020*/  IMAD.WIDE.U32 R28, R4.reuse, 0x30, R22 ;  /* 0x00000030041c7825 */ /* 0x040fe200078e0016 */
[----:B------:R-:W2:Y:S03]  /*2030*/  LDG.E R24, desc[UR6][R24.64] ;  /* 0x0000000618187981 */ /* 0x000ea6000c1e1900 */
[----:B----4-:R-:W-:Y:S01]  /*2040*/  FFMA R13, R13, R10, R12 ;  /* 0x0000000a0d0d7223 */ /* 0x010fe2000000000c */
[----:B------:R-:W-:Y:S01]  /*2050*/  IMAD.WIDE.U32 R26, R4, 0x34, R22 ;  /* 0x00000034041a7825 */ /* 0x000fe200078e0016 */
[----:B------:R-:W3:Y:S04]  /*2060*/  LDG.E R29, desc[UR6][R28.64] ;  /* 0x000000061c1d7981 */ /* 0x000ee8000c1e1900 */
[----:B------:R0:W3:Y:S01]  /*2070*/  LDL.128 R8, [R18+0x10] ;  /* 0x0000100012087983 */ /* 0x0000e20000100c00 */
[----:B-----5:R-:W-:Y:S01]  /*2080*/  FFMA R14, R14, R21, R13 ;  /* 0x000000150e0e7223 */ /* 0x020fe2000000000d */
[----:B------:R-:W-:-:S02]  /*2090*/  IMAD.WIDE.U32 R12, R4, 0x38, R22 ;  /* 0x00000038040c7825 */ /* 0x000fc400078e0016 */
[----:B------:R-:W4:Y:S02]  /*20a0*/  LDG.E R26, desc[UR6][R26.64] ;  /* 0x000000061a1a7981 */ /* 0x000f24000c1e1900 */
[----:B------:R-:W-:Y:S02]  /*20b0*/  IMAD.WIDE.U32 R22, R4, 0x3c, R22 ;  /* 0x0000003c04167825 */ /* 0x000fe400078e0016 */
[----:B------:R-:W5:Y:S04]  /*20c0*/  LDG.E R13, desc[UR6][R12.64] ;  /* 0x000000060c0d7981 */ /* 0x000f68000c1e1900 */
[----:B------:R-:W5:Y:S01]  /*20d0*/  LDG.E R22, desc[UR6][R22.64] ;  /* 0x0000000616167981 */ /* 0x000f62000c1e1900 */
[----:B------:R-:W-:-:S04]  /*20e0*/  IADD3 R20, PT, PT, R20, 0x10, RZ ;  /* 0x0000001014147810 */ /* 0x000fc80007ffe0ff */
[----:B------:R-:W-:Y:S02]  /*20f0*/  ISETP.NE.AND P2, PT, R20, RZ, PT ;  /* 0x000000ff1400720c */ /* 0x000fe40003f45270 */
[----:B0-----:R-:W-:Y:S02]  /*2100*/  IADD3 R18, PT, PT, R18, 0x40, RZ ;  /* 0x0000004012127810 */ /* 0x001fe40007ffe0ff */
[----:B------:R-:W-:Y:S01]  /*2110*/  LEA R19, R4, R19, 0x4 ;  /* 0x0000001304137211 */ /* 0x000fe200078e20ff */
[----:B--2---:R-:W-:-:S04]  /*2120*/  FFMA R15, R15, R24, R14 ;  /* 0x000000180f0f7223 */ /* 0x004fc8000000000e */
[----:B---3--:R-:W-:-:S04]  /*2130*/  FFMA R8, R8, R29, R15 ;  /* 0x0000001d08087223 */ /* 0x008fc8000000000f */
[----:B----4-:R-:W-:-:S04]  /*2140*/  FFMA R9, R9, R26, R8 ;  /* 0x0000001a09097223 */ /* 0x010fc80000000008 */
[----:B-----5:R-:W-:-:S04]  /*2150*/  FFMA R10, R10, R13, R9 ;  /* 0x0000000d0a0a7223 */ /* 0x020fc80000000009 */
[----:B------:R-:W-:Y:S01]  /*2160*/  FFMA R21, R11, R22, R10 ;  /* 0x000000160b157223 */ /* 0x000fe2000000000a */
[----:B------:R-:W-:Y:S06]  /*2170*/  @P2 BRA `(.L_x_21) ;  /* 0xfffffffc00182947 */ /* 0x000fec000383ffff */
[----:B------:R-:W-:-:S07]  /*2180*/  MOV R20, R6 ;  /* 0x0000000600147202 */ /* 0x000fce0000000f00 */
.L_x_20:
[----:B------:R-:W-:-:S13]  /*2190*/  ISETP.NE.AND P2, PT, R16, RZ, PT ;  /* 0x000000ff1000720c */ /* 0x000fda0003f45270 */
[----:B------:R-:W-:Y:S05]  /*21a0*/  @!P2 BRA `(.L_x_22) ;  /* 0x000000040018a947 */ /* 0x000fea0003800000 */
[----:B------:R-:W-:Y:S01]  /*21b0*/  ISETP.NE.AND P2, PT, R0, RZ, PT ;  /* 0x000000ff0000720c */ /* 0x000fe20003f45270 */
[----:B------:R-:W-:-:S12]  /*21c0*/  @!P0 BRA `(.L_x_23) ;  /* 0x0000000000788947 */ /* 0x000fd80003800000 */
[----:B------:R-:W0:Y:S01]  /*21d0*/  LDC.64 R28, c[0x0][0x390] ;  /* 0x0000e400ff1c7b82 */ /* 0x000e220000000a00 */
[C---:B------:R-:W-:Y:S01]  /*21e0*/  IMAD R9, R20.reuse, R4, R5 ;  /* 0x0000000414097224 */ /* 0x040fe200078e0205 */
[----:B------:R-:W-:-:S03]  /*21f0*/  LEA R12, R20, R1, 0x2 ;  /* 0x00000001140c7211 */ /* 0x000fc600078e10ff */
[----:B0-----:R-:W-:Y:S02]  /*2200*/  IMAD.WIDE R28, R9, 0x4, R28 ;  /* 0x00000004091c7825 */ /* 0x001fe400078e021c */
[----:B------:R-:W2:Y:S04]  /*2210*/  LDL.128 R8, [R12] ;  /* 0x000000000c087983 */ /* 0x000ea80000100c00 */
[----:B------:R0:W2:Y:S02]  /*2220*/  LDG.E R13, desc[UR6][R28.64] ;  /* 0x000000061c0d7981 */ /* 0x0000a4000c1e1900 */
[----:B0-----:R-:W-:-:S05]  /*2230*/  IMAD.WIDE.U32 R28, R4, 0x4, R28 ;  /* 0x00000004041c7825 */ /* 0x001fca00078e001c */
[----:B------:R-:W3:Y:S01]  /*2240*/  LDG.E R14, desc[UR6][R28.64] ;  /* 0x000000061c0e7981 */ /* 0x000ee2000c1e1900 */
[----:B------:R-:W-:-:S04]  /*2250*/  IMAD.WIDE.U32 R26, R4, 0x4, R28 ;  /* 0x00000004041a7825 */ /* 0x000fc800078e001c */
[C---:B------:R-:W-:Y:S02]  /*2260*/  IMAD.WIDE.U32 R24, R4.reuse, 0x4, R26 ;  /* 0x0000000404187825 */ /* 0x040fe400078e001a */
[----:B------:R-:W4:Y:S02]  /*2270*/  LDG.E R27, desc[UR6][R26.64] ;  /* 0x000000061a1b7981 */ /* 0x000f24000c1e1900 */
[C---:B------:R-:W-:Y:S02]  /*2280*/  IMAD.WIDE.U32 R22, R4.reuse, 0x4, R24 ;  /* 0x0000000404167825 */ /* 0x040fe400078e0018 */
[----:B------:R-:W5:Y:S02]  /*2290*/  LDG.E R24, desc[UR6][R24.64] ;  /* 0x0000000618187981 */ /* 0x000f64000c1e1900 */
[----:B------:R-:W-:Y:S02]  /*22a0*/  IMAD.WIDE.U32 R18, R4, 0x4, R22 ;  /* 0x0000000404127825 */ /* 0x000fe400078e0016 */
[----:B------:R-:W5:Y:S02]  /*22b0*/  LDG.E R23, desc[UR6][R22.64] ;  /* 0x0000000616177981 */ /* 0x000f64000c1e1900 */
[----:B--2---:R-:W-:-:S04]  /*22c0*/  FFMA R21, R8, R13, R21 ;  /* 0x0000000d08157223 */ /* 0x004fc80000000015 */
[----:B---3--:R-:W-:Y:S01]  /*22d0*/  FFMA R21, R14, R9, R21 ;  /* 0x000000090e157223 */ /* 0x008fe20000000015 */
[C---:B------:R-:W-:Y:S01]  /*22e0*/  IMAD.WIDE.U32 R8, R4.reuse, 0x4, R18 ;  /* 0x0000000404087825 */ /* 0x040fe200078e0012 */
[----:B------:R-:W2:Y:S04]  /*22f0*/  LDL.128 R12, [R12+0x10] ;  /* 0x000010000c0c7983 */ /* 0x000ea80000100c00 */
[----:B------:R-:W3:Y:S01]  /*2300*/  LDG.E R18, desc[UR6][R18.64] ;  /* 0x0000000612127981 */ /* 0x000ee2000c1e1900 */
[----:B------:R-:W-:-:S06]  /*2310*/  IMAD.WIDE.U32 R28, R4, 0x4, R8 ;  /* 0x00000004041c7825 */ /* 0x000fcc00078e0008 */
[----:B------:R-:W3:Y:S04]  /*2320*/  LDG.E R29, desc[UR6][R28.64] ;  /* 0x000000061c1d7981 */ /* 0x000ee8000c1e1900 */
[----:B------:R-:W3:Y:S01]  /*2330*/  LDG.E R19, desc[UR6][R8.64] ;  /* 0x0000000608137981 */ /* 0x000ee2000c1e1900 */
[----:B----4-:R-:W-:-:S04]  /*2340*/  FFMA R21, R27, R10, R21 ;  /* 0x0000000a1b157223 */ /* 0x010fc80000000015 */
[----:B-----5:R-:W-:Y:S01]  /*2350*/  FFMA R11, R24, R11, R21 ;  /* 0x0000000b180b7223 */ /* 0x020fe20000000015 */
[----:B------:R-:W-:-:S03]  /*2360*/  IADD3 R20, PT, PT, R20, 0x8, RZ ;  /* 0x0000000814147810 */ /* 0x000fc60007ffe0ff */
[----:B--2---:R-:W-:-:S04]  /*2370*/  FFMA R11, R12, R23, R11 ;  /* 0x000000170c0b7223 */ /* 0x004fc8000000000b */
[----:B---3--:R-:W-:-:S04]  /*2380*/  FFMA R10, R18, R13, R11 ;  /* 0x0000000d120a7223 */ /* 0x008fc8000000000b */
[----:B------:R-:W-:-:S04]  /*2390*/  FFMA R10, R19, R14, R10 ;  /* 0x0000000e130a7223 */ /* 0x000fc8000000000a */
[----:B------:R-:W-:-:S07]  /*23a0*/  FFMA R21, R29, R15, R10 ;  /* 0x0000000f1d157223 */ /* 0x000fce000000000a */
.L_x_23:
[----:B------:R-:W-:Y:S05]  /*23b0*/  @!P2 BRA `(.L_x_22) ;  /* 0x000000000094a947 */ /* 0x000fea0003800000 */
[----:B------:R-:W-:Y:S01]  /*23c0*/  ISETP.NE.AND P2, PT, R2, RZ, PT ;  /* 0x000000ff0200720c */ /* 0x000fe20003f45270 */
[----:B------:R-:W-:-:S12]  /*23d0*/  @!P1 BRA `(.L_x_24) ;  /* 0x0000000000449947 */ /* 0x000fd80003800000 */
[----:B------:R-:W0:Y:S01]  /*23e0*/  LDC.64 R22, c[0x0][0x390] ;  /* 0x0000e400ff167b82 */ /* 0x000e220000000a00 */
[C---:B------:R-:W-:Y:S01]  /*23f0*/  IMAD R9, R20.reuse, R4, R5 ;  /* 0x0000000414097224 */ /* 0x040fe200078e0205 */
[----:B------:R-:W-:-:S03]  /*2400*/  LEA R8, R20, R1, 0x2 ;  /* 0x0000000114087211 */ /* 0x000fc600078e10ff */
[----:B0-----:R-:W-:-:S03]  /*2410*/  IMAD.WIDE R22, R9, 0x4, R22 ;  /* 0x0000000409167825 */ /* 0x001fc600078e0216 */
[----:B------:R-:W2:Y:S01]  /*2420*/  LDL.128 R8, [R8] ;  /* 0x0000000008087983 */ /* 0x000ea20000100c00 */
[----:B------:R-:W-:-:S03]  /*2430*/  IMAD.WIDE.U32 R18, R4, 0x4, R22 ;  /* 0x0000000404127825 */ /* 0x000fc600078e0016 */
[----:B------:R-:W2:Y:S01]  /*2440*/  LDG.E R22, desc[UR6][R22.64] ;  /* 0x0000000616167981 */ /* 0x000ea2000c1e1900 */
[----:B------:R-:W-:-:S03]  /*2450*/  IMAD.WIDE.U32 R14, R4, 0x4, R18 ;  /* 0x00000004040e7825 */ /* 0x000fc600078e0012 */
[----:B------:R-:W3:Y:S01]  /*2460*/  LDG.E R19, desc[UR6][R18.64] ;  /* 0x0000000612137981 */ /* 0x000ee2000c1e1900 */
[----:B------:R-:W-:-:S03]  /*2470*/  IMAD.WIDE.U32 R12, R4, 0x4, R14 ;  /* 0x00000004040c7825 */ /* 0x000fc600078e000e */
[----:B------:R-:W4:Y:S04]  /*2480*/  LDG.E R14, desc[UR6][R14.64] ;  /* 0x000000060e0e7981 */ /* 0x000f28000c1e1900 */
[----:B------:R-:W5:Y:S01]  /*2490*/  LDG.E R13, desc[UR6][R12.64] ;  /* 0x000000060c0d7981 */ /* 0x000f62000c1e1900 */
[----:B------:R-:W-:Y:S01]  /*24a0*/  IADD3 R20, PT, PT, R20, 0x4, RZ ;  /* 0x0000000414147810 */ /* 0x000fe20007ffe0ff */
[----:B--2---:R-:W-:-:S04]  /*24b0*/  FFMA R24, R8, R22, R21 ;  /* 0x0000001608187223 */ /* 0x004fc80000000015 */
[----:B---3--:R-:W-:-:S04]  /*24c0*/  FFMA R9, R19, R9, R24 ;  /* 0x0000000913097223 */ /* 0x008fc80000000018 */
[----:B----4-:R-:W-:-:S04]  /*24d0*/  FFMA R10, R14, R10, R9 ;  /* 0x0000000a0e0a7223 */ /* 0x010fc80000000009 */
[----:B-----5:R-:W-:-:S07]  /*24e0*/  FFMA R21, R13, R11, R10 ;  /* 0x0000000b0d157223 */ /* 0x020fce000000000a */
.L_x_24:
[----:B------:R-:W-:Y:S05]  /*24f0*/  @!P2 BRA `(.L_x_22) ;  /* 0x000000000044a947 */ /* 0x000fea0003800000 */
[----:B------:R-:W0:Y:S01]  /*2500*/  LDC.64 R8, c[0x0][0x390] ;  /* 0x0000e400ff087b82 */ /* 0x000e220000000a00 */
[C---:B------:R-:W-:Y:S01]  /*2510*/  IMAD R11, R20.reuse, R4, R5 ;  /* 0x00000004140b7224 */ /* 0x040fe200078e0205 */
[----:B------:R-:W-:-:S03]  /*2520*/  LEA R14, R20, R1, 0x2 ;  /* 0x00000001140e7211 */ /* 0x000fc600078e10ff */
[----:B0-----:R-:W-:Y:S02]  /*2530*/  IMAD.WIDE R10, R11, 0x4, R8 ;  /* 0x000000040b0a7825 */ /* 0x001fe400078e0208 */
[----:B------:R-:W2:Y:S04]  /*2540*/  LDL.64 R8, [R14] ;  /* 0x000000000e087983 */ /* 0x000ea80000100a00 */
[----:B------:R-:W2:Y:S01]  /*2550*/  LDG.E R12, desc[UR6][R10.64] ;  /* 0x000000060a0c7981 */ /* 0x000ea2000c1e1900 */
[----:B------:R-:W-:Y:S01]  /*2560*/  ISETP.NE.AND P2, PT, R2, 0x1, PT ;  /* 0x000000010200780c */ /* 0x000fe20003f45270 */
[----:B--2---:R-:W-:-:S12]  /*2570*/  FFMA R21, R8, R12, R21 ;  /* 0x0000000c08157223 */ /* 0x004fd80000000015 */
[----:B------:R-:W-:Y:S05]  /*2580*/  @!P2 BRA `(.L_x_22) ;  /* 0x000000000020a947 */ /* 0x000fea0003800000 */
[----:B------:R-:W-:Y:S01]  /*2590*/  ISETP.NE.AND P2, PT, R2, 0x2, PT ;  /* 0x000000020200780c */ /* 0x000fe20003f45270 */
[C---:B------:R-:W-:Y:S01]  /*25a0*/  IMAD.WIDE.U32 R10, R4.reuse, 0x4, R10 ;  /* 0x00000004040a7825 */ /* 0x040fe200078e000a */
[----:B------:R-:W2:Y:S11]  /*25b0*/  LDL R14, [R14+0x8] ;  /* 0x000008000e0e7983 */ /* 0x000eb60000100800 */
[----:B------:R-:W-:-:S02]  /*25c0*/  @P2 IMAD.WIDE.U32 R12, R4, 0x4, R10 ;  /* 0x00000004040c2825 */ /* 0x000fc400078e000a */
[----:B------:R-:W3:Y:S04]  /*25d0*/  LDG.E R10, desc[UR6][R10.64] ;  /* 0x000000060a0a7981 */ /* 0x000ee8000c1e1900 */
[----:B------:R-:W2:Y:S01]  /*25e0*/  @P2 LDG.E R12, desc[UR6][R12.64] ;  /* 0x000000060c0c2981 */ /* 0x000ea2000c1e1900 */
[----:B---3--:R-:W-:-:S04]  /*25f0*/  FFMA R21, R10, R9, R21 ;  /* 0x000000090a157223 */ /* 0x008fc80000000015 */
[----:B--2---:R-:W-:-:S07]  /*2600*/  @P2 FFMA R21, R12, R14, R21 ;  /* 0x0000000e0c152223 */ /* 0x004fce0000000015 */
.L_x_22:
[----:B------:R-:W0:Y:S01]  /*2610*/  LDC.64 R8, c[0x0][0x398] ;  /* 0x0000e600ff087b82 */ /* 0x000e220000000a00 */
[----:B------:R-:W-:Y:S01]  /*2620*/  IADD3 R7, PT, PT, R7, 0x1, RZ ;  /* 0x0000000107077810 */ /* 0x000fe20007ffe0ff */
[----:B------:R-:W-:-:S03]  /*2630*/  IMAD R5, R4, UR5, R5 ;  /* 0x0000000504057c24 */ /* 0x000fc6000f8e0205 */
[----:B------:R-:W-:Y:S01]  /*2640*/  ISETP.NE.AND P2, PT, R7, R4, PT ;  /* 0x000000040700720c */ /* 0x000fe20003f45270 */
[----:B0-----:R-:W-:-:S05]  /*2650*/  IMAD.WIDE.U32 R8, R5, 0x4, R8 ;  /* 0x0000000405087825 */ /* 0x001fca00078e0008 */
[----:B------:R0:W-:Y:S07]  /*2660*/  STG.E desc[UR6][R8.64], R21 ;  /* 0x0000001508007986 */ /* 0x0001ee000c101906 */
[----:B------:R-:W-:Y:S05]  /*2670*/  @!P2 EXIT ;  /* 0x000000000000a94d */ /* 0x000fea0003800000 */
[----:B------:R-:W-:Y:S05]  /*2680*/  BRA `(.L_x_25) ;  /* 0xfffffff400ac7947 */ /* 0x000fea000383ffff */
.L_x_19:
[C---:B------:R-:W-:Y:S01]  /*2690*/  IADD3 R2, PT, PT, R9.reuse, -0x1, RZ ;  /* 0xffffffff09027810 */ /* 0x040fe20007ffe0ff */
[----:B------:R-:W-:Y:S01]  /*26a0*/  HFMA2 R7, -RZ, RZ, 0, 0 ;  /* 0x00000000ff077431 */ /* 0x000fe200000001ff */
[----:B------:R-:W-:Y:S02]  /*26b0*/  LOP3.LUT R6, R9, 0x7, RZ, 0xc0, !PT ;  /* 0x0000000709067812 */ /* 0x000fe400078ec0ff */
[----:B------:R-:W-:Y:S02]  /*26c0*/  ISETP.GE.U32.AND P0, PT, R2, 0x7, PT ;  /* 0x000000070200780c */ /* 0x000fe40003f06070 */
[----:B------:R-:W-:-:S11]  /*26d0*/  ISETP.NE.AND P1, PT, R6, RZ, PT ;  /* 0x000000ff0600720c */ /* 0x000fd60003f25270 */
[----:B------:R-:W-:Y:S05]  /*26e0*/  @!P0 BRA `(.L_x_26) ;  /* 0x0000000000408947 */ /* 0x000fea0003800000 */
[----:B------:R-:W0:Y:S01]  /*26f0*/  LDC.64 R4, c[0x0][0x398] ;  /* 0x0000e600ff047b82 */ /* 0x000e220000000a00 */
[----:B------:R-:W-:Y:S01]  /*2700*/  LOP3.LUT R7, R9, 0x7ffffff8, RZ, 0xc0, !PT ;  /* 0x7ffffff809077812 */ /* 0x000fe200078ec0ff */
[----:B------:R-:W-:-:S06]  /*2710*/  UMOV UR4, URZ ;  /* 0x000000ff00047c82 */ /* 0x000fcc0008000000 */
.L_x_27:
[----:B-1----:R-:W-:Y:S01]  /*2720*/  IMAD R3, R0, R9, UR4 ;  /* 0x0000000400037e24 */ /* 0x002fe2000f8e0209 */
[----:B------:R-:W-:-:S03]  /*2730*/  UIADD3 UR4, UPT, UPT, UR4, 0x8, URZ ;  /* 0x0000000804047890 */ /* 0x000fc6000fffe0ff */
[----:B0-----:R-:W-:-:S03]  /*2740*/  IMAD.WIDE R2, R3, 0x4, R4 ;  /* 0x0000000403027825 */ /* 0x001fc600078e0204 */
[----:B------:R-:W-:Y:S02]  /*2750*/  ISETP.NE.AND P0, PT, R7, UR4, PT ;  /* 0x0000000407007c0c */ /* 0x000fe4000bf05270 */
[----:B------:R1:W-:Y:S04]  /*2760*/  STG.E desc[UR6][R2.64], RZ ;  /* 0x000000ff02007986 */ /* 0x0003e8000c101906 */
[----:B------:R1:W-:Y:S04]  /*2770*/  STG.E desc[UR6][R2.64+0x4], RZ ;  /* 0x000004ff02007986 */ /* 0x0003e8000c101906 */
[----:B------:R1:W-:Y:S04]  /*2780*/  STG.E desc[UR6][R2.64+0x8], RZ ;  /* 0x000008ff02007986 */ /* 0x0003e8000c101906 */
[----:B------:R1:W-:Y:S04]  /*2790*/  STG.E desc[UR6][R2.64+0xc], RZ ;  /* 0x00000cff02007986 */ /* 0x0003e8000c101906 */
[----:B------:R1:W-:Y:S04]  /*27a0*/  STG.E desc[UR6][R2.64+0x10], RZ ;  /* 0x000010ff02007986 */ /* 0x0003e8000c101906 */
[----:B------:R1:W-:Y:S04]  /*27b0*/  STG.E desc[UR6][R2.64+0x14], RZ ;  /* 0x000014ff02007986 */ /* 0x0003e8000c101906 */
[----:B------:R1:W-:Y:S04]  /*27c0*/  STG.E desc[UR6][R2.64+0x18], RZ ;  /* 0x000018ff02007986 */ /* 0x0003e8000c101906 */
[----:B------:R1:W-:Y:S01]  /*27d0*/  STG.E desc[UR6][R2.64+0x1c], RZ ;  /* 0x00001cff02007986 */ /* 0x0003e2000c101906 */
[----:B------:R-:W-:Y:S05]  /*27e0*/  @P0 BRA `(.L_x_27) ;  /* 0xfffffffc00cc0947 */ /* 0x000fea000383ffff */
.L_x_26:
[----:B------:R-:W-:Y:S05]  /*27f0*/  @!P1 EXIT ;  /* 0x000000000000994d */ /* 0x000fea0003800000 */
[----:B------:R-:W-:Y:S02]  /*2800*/  ISETP.GE.U32.AND P0, PT, R6, 0x4, PT ;  /* 0x000000040600780c */ /* 0x000fe40003f06070 */
[----:B------:R-:W-:-:S04]  /*2810*/  LOP3.LUT R4, R9, 0x3, RZ, 0xc0, !PT ;  /* 0x0000000309047812 */ /* 0x000fc800078ec0ff */
[----:B------:R-:W-:-:S07]  /*2820*/  ISETP.NE.AND P1, PT, R4, RZ, PT ;  /* 0x000000ff0400720c */ /* 0x000fce0003f25270 */
[----:B------:R-:W-:Y:S06]  /*2830*/  @!P0 BRA `(.L_x_28) ;  /* 0x0000000000208947 */ /* 0x000fec0003800000 */
[----:B-1----:R-:W0:Y:S01]  /*2840*/  LDC.64 R2, c[0x0][0x398] ;  /* 0x0000e600ff027b82 */ /* 0x002e220000000a00 */
[----:B------:R-:W-:Y:S01]  /*2850*/  IMAD R5, R0, R9, R7 ;  /* 0x0000000900057224 */ /* 0x000fe200078e0207 */
[----:B------:R-:W-:-:S03]  /*2860*/  IADD3 R7, PT, PT, R7, 0x4, RZ ;  /* 0x0000000407077810 */ /* 0x000fc60007ffe0ff */
[----:B0-----:R-:W-:-:S05]  /*2870*/  IMAD.WIDE R2, R5, 0x4, R2 ;  /* 0x0000000405027825 */ /* 0x001fca00078e0202 */
[----:B------:R0:W-:Y:S04]  /*2880*/  STG.E desc[UR6][R2.64], RZ ;  /* 0x000000ff02007986 */ /* 0x0001e8000c101906 */
[----:B------:R0:W-:Y:S04]  /*2890*/  STG.E desc[UR6][R2.64+0x4], RZ ;  /* 0x000004ff02007986 */ /* 0x0001e8000c101906 */
[----:B------:R0:W-:Y:S04]  /*28a0*/  STG.E desc[UR6][R2.64+0x8], RZ ;  /* 0x000008ff02007986 */ /* 0x0001e8000c101906 */
[----:B------:R0:W-:Y:S02]  /*28b0*/  STG.E desc[UR6][R2.64+0xc], RZ ;  /* 0x00000cff02007986 */ /* 0x0001e4000c101906 */
.L_x_28:
[----:B------:R-:W-:Y:S05]  /*28c0*/  @!P1 EXIT ;  /* 0x000000000000994d */ /* 0x000fea0003800000 */
[----:B------:R-:W-:Y:S02]  /*28d0*/  ISETP.NE.AND P0, PT, R4, 0x1, PT ;  /* 0x000000010400780c */ /* 0x000fe40003f05270 */
[----:B------:R-:W-:-:S04]  /*28e0*/  LOP3.LUT R4, R9, 0x1, RZ, 0xc0, !PT ;  /* 0x0000000109047812 */ /* 0x000fc800078ec0ff */
[----:B------:R-:W-:-:S07]  /*28f0*/  ISETP.NE.U32.AND P1, PT, R4, 0x1, PT ;  /* 0x000000010400780c */ /* 0x000fce0003f25070 */
[----:B01----:R-:W0:Y:S01]  /*2900*/  @P0 LDC.64 R2, c[0x0][0x398] ;  /* 0x0000e600ff020b82 */ /* 0x003e220000000a00 */
[----:B------:R-:W-:-:S04]  /*2910*/  @P0 IMAD R5, R0, R9, R7 ;  /* 0x0000000900050224 */ /* 0x000fc800078e0207 */
[----:B0-----:R-:W-:-:S05]  /*2920*/  @P0 IMAD.WIDE R2, R5, 0x4, R2 ;  /* 0x0000000405020825 */ /* 0x001fca00078e0202 */
[----:B------:R0:W-:Y:S04]  /*2930*/  @P0 STG.E desc[UR6][R2.64], RZ ;  /* 0x000000ff02000986 */ /* 0x0001e8000c101906 */
[----:B------:R0:W-:Y:S01]  /*2940*/  @P0 STG.E desc[UR6][R2.64+0x4], RZ ;  /* 0x000004ff02000986 */ /* 0x0001e2000c101906 */
[----:B------:R-:W-:Y:S05]  /*2950*/  @P1 EXIT ;  /* 0x000000000000194d */ /* 0x000fea0003800000 */
[----:B0-----:R-:W0:Y:S01]  /*2960*/  LDC.64 R2, c[0x0][0x398] ;  /* 0x0000e600ff027b82 */ /* 0x001e220000000a00 */
[----:B------:R-:W-:-:S05]  /*2970*/  @P0 IADD3 R7, PT, PT, R7, 0x2, RZ ;  /* 0x0000000207070810 */ /* 0x000fca0007ffe0ff */
[----:B------:R-:W-:-:S04]  /*2980*/  IMAD R7, R0, R9, R7 ;  /* 0x0000000900077224 */ /* 0x000fc800078e0207 */
[----:B0-----:R-:W-:-:S05]  /*2990*/  IMAD.WIDE R2, R7, 0x4, R2 ;  /* 0x0000000407027825 */ /* 0x001fca00078e0202 */
[----:B------:R-:W-:Y:S01]  /*29a0*/  STG.E desc[UR6][R2.64], RZ ;  /* 0x000000ff02007986 */ /* 0x000fe2000c101906 */
[----:B------:R-:W-:Y:S05]  /*29b0*/  EXIT ;  /* 0x000000000000794d */ /* 0x000fea0003800000 */
        .weak           $__internal_0_$__cuda_sm20_sqrt_rn_f32_slowpath
        .type           $__internal_0_$__cuda_sm20_sqrt_rn_f32_slowpath,@function
        .size           $__internal_0_$__cuda_sm20_sqrt_rn_f32_slowpath,($__internal_1_$__cuda_sm3x_div_rn_noftz_f32_slowpath - $__internal_0_$__cuda_sm20_sqrt_rn_f32_slowpath)
$__internal_0_$__cuda_sm20_sqrt_rn_f32_slowpath:
[----:B------:R-:W-:-:S13]  /*29c0*/  LOP3.LUT P1, RZ, R2, 0x7fffffff, RZ, 0xc0, !PT ;  /* 0x7fffffff02ff7812 */ /* 0x000fda000782c0ff */
[----:B------:R-:W-:Y:S01]  /*29d0*/  @!P1 MOV R3, R2 ;  /* 0x0000000200039202 */ /* 0x000fe20000000f00 */
[----:B------:R-:W-:Y:S06]  /*29e0*/  @!P1 BRA `(.L_x_29) ;  /* 0x0000000000449947 */ /* 0x000fec0003800000 */
[----:B------:R-:W-:-:S13]  /*29f0*/  FSETP.GEU.FTZ.AND P1, PT, R2, RZ, PT ;  /* 0x000000ff0200720b */ /* 0x000fda0003f3e000 */
[----:B------:R-:W-:Y:S01]  /*2a00*/  @!P1 MOV R3, 0x7fffffff ;  /* 0x7fffffff00039802 */ /* 0x000fe20000000f00 */
[----:B------:R-:W-:Y:S06]  /*2a10*/  @!P1 BRA `(.L_x_29) ;  /* 0x0000000000389947 */ /* 0x000fec0003800000 */
[----:B------:R-:W-:-:S13]  /*2a20*/  FSETP.GTU.FTZ.AND P1, PT, |R2|, +INF , PT ;  /* 0x7f8000000200780b */ /* 0x000fda0003f3c200 */
[----:B------:R-:W-:Y:S01]  /*2a30*/  @P1 FADD.FTZ R3, R2, 1 ;  /* 0x3f80000002031421 */ /* 0x000fe20000010000 */
[----:B------:R-:W-:Y:S06]  /*2a40*/  @P1 BRA `(.L_x_29) ;  /* 0x00000000002c1947 */ /* 0x000fec0003800000 */
[----:B------:R-:W-:-:S13]  /*2a50*/  FSETP.NEU.FTZ.AND P1, PT, |R2|, +INF , PT ;  /* 0x7f8000000200780b */ /* 0x000fda0003f3d200 */
[----:B------:R-:W-:Y:S01]  /*2a60*/  @!P1 MOV R3, R2 ;  /* 0x0000000200039202 */ /* 0x000fe20000000f00 */
[----:B------:R-:W-:Y:S06]  /*2a70*/  @!P1 BRA `(.L_x_29) ;  /* 0x0000000000209947 */ /* 0x000fec0003800000 */
[----:B------:R-:W-:-:S04]  /*2a80*/  FFMA R2, R2, 1.84467440737095516160e+19, RZ ;  /* 0x5f80000002027823 */ /* 0x000fc800000000ff */
[----:B------:R-:W0:Y:S02]  /*2a90*/  MUFU.RSQ R3, R2 ;  /* 0x0000000200037308 */ /* 0x000e240000001400 */
[----:B0-----:R-:W-:Y:S01]  /*2aa0*/  FMUL.FTZ R5, R2, R3 ;  /* 0x0000000302057220 */ /* 0x001fe20000410000 */
[----:B------:R-:W-:-:S03]  /*2ab0*/  FMUL.FTZ R3, R3, 0.5 ;  /* 0x3f00000003037820 */ /* 0x000fc60000410000 */
[----:B------:R-:W-:-:S04]  /*2ac0*/  FADD.FTZ R4, -R5, -RZ ;  /* 0x800000ff05047221 */ /* 0x000fc80000010100 */
[----:B------:R-:W-:-:S04]  /*2ad0*/  FFMA R4, R5, R4, R2 ;  /* 0x0000000405047223 */ /* 0x000fc80000000002 */
[----:B------:R-:W-:-:S04]  /*2ae0*/  FFMA R3, R4, R3, R5 ;  /* 0x0000000304037223 */ /* 0x000fc80000000005 */
[----:B------:R-:W-:-:S07]  /*2af0*/  FMUL.FTZ R3, R3, 2.3283064365386962891e-10 ;  /* 0x2f80000003037820 */ /* 0x000fce0000410000 */
.L_x_29:
[----:B------:R-:W-:Y:S01]  /*2b00*/  MOV R4, R3 ;  /* 0x0000000300047202 */ /* 0x000fe20000000f00 */
[----:B------:R-:W-:Y:S01]  /*2b10*/  HFMA2 R3, -RZ, RZ, 0, 0 ;  /* 0x00000000ff037431 */ /* 0x000fe200000001ff */
[----:B------:R-:W-:-:S04]  /*2b20*/  MOV R2, R6 ;  /* 0x0000000600027202 */ /* 0x000fc80000000f00 */
[----:B------:R-:W-:Y:S05]  /*2b30*/  RET.REL.NODEC R2 `(_Z27groupedQueryAttentionKernelPfS_S_S_iiiiii) ;  /* 0xffffffd402307950 */ /* 0x000fea0003c3ffff */
        .weak           $__internal_1_$__cuda_sm3x_div_rn_noftz_f32_slowpath
        .type           $__internal_1_$__cuda_sm3x_div_rn_noftz_f32_slowpath,@function
        .size           $__internal_1_$__cuda_sm3x_div_rn_noftz_f32_slowpath,(.L_x_40 - $__internal_1_$__cuda_sm3x_div_rn_noftz_f32_slowpath)
$__internal_1_$__cuda_sm3x_div_rn_noftz_f32_slowpath:
[----:B------:R-:W-:Y:S02]  /*2b40*/  SHF.R.U32.HI R15, RZ, 0x17, R4 ;  /* 0x00000017ff0f7819 */ /* 0x000fe40000011604 */
[----:B------:R-:W-:Y:S02]  /*2b50*/  SHF.R.U32.HI R2, RZ, 0x17, R21 ;  /* 0x00000017ff027819 */ /* 0x000fe40000011615 */
[----:B------:R-:W-:Y:S02]  /*2b60*/  LOP3.LUT R15, R15, 0xff, RZ, 0xc0, !PT ;  /* 0x000000ff0f0f7812 */ /* 0x000fe400078ec0ff */
[----:B------:R-:W-:Y:S02]  /*2b70*/  LOP3.LUT R20, R2, 0xff, RZ, 0xc0, !PT ;  /* 0x000000ff02147812 */ /* 0x000fe400078ec0ff */
[----:B------:R-:W-:Y:S02]  /*2b80*/  IADD3 R19, PT, PT, R15, -0x1, RZ ;  /* 0xffffffff0f137810 */ /* 0x000fe40007ffe0ff */
[----:B------:R-:W-:-:S02]  /*2b90*/  IADD3 R18, PT, PT, R20, -0x1, RZ ;  /* 0xffffffff14127810 */ /* 0x000fc40007ffe0ff */
[----:B------:R-:W-:Y:S02]  /*2ba0*/  ISETP.GT.U32.AND P0, PT, R19, 0xfd, PT ;  /* 0x000000fd1300780c */ /* 0x000fe40003f04070 */
[----:B------:R-:W-:Y:S02]  /*2bb0*/  MOV R2, R4 ;  /* 0x0000000400027202 */ /* 0x000fe40000000f00 */
[----:B------:R-:W-:-:S13]  /*2bc0*/  ISETP.GT.U32.OR P0, PT, R18, 0xfd, P0 ;  /* 0x000000fd1200780c */ /* 0x000fda0000704470 */
[----:B------:R-:W-:Y:S01]  /*2bd0*/  @!P0 MOV R16, RZ ;  /* 0x000000ff00108202 */ /* 0x000fe20000000f00 */
[----:B------:R-:W-:Y:S06]  /*2be0*/  @!P0 BRA `(.L_x_30) ;  /* 0x00000000005c8947 */ /* 0x000fec0003800000 */
[----:B------:R-:W-:Y:S02]  /*2bf0*/  FSETP.GTU.FTZ.AND P0, PT, |R21|, +INF , PT ;  /* 0x7f8000001500780b */ /* 0x000fe40003f1c200 */
[----:B------:R-:W-:-:S04]  /*2c00*/  FSETP.GTU.FTZ.AND P1, PT, |R4|, +INF , PT ;  /* 0x7f8000000400780b */ /* 0x000fc80003f3c200 */
[----:B------:R-:W-:-:S13]  /*2c10*/  PLOP3.LUT P0, PT, P0, P1, PT, 0xf8, 0x8f ;  /* 0x00000000008f781c */ /* 0x000fda0000703f70 */
[----:B------:R-:W-:Y:S05]  /*2c20*/  @P0 BRA `(.L_x_31) ;  /* 0x0000000400440947 */ /* 0x000fea0003800000 */
[----:B------:R-:W-:-:S13]  /*2c30*/  LOP3.LUT P0, RZ, R2, 0x7fffffff, R21, 0xc8, !PT ;  /* 0x7fffffff02ff7812 */ /* 0x000fda000780c815 */
[----:B------:R-:W-:Y:S05]  /*2c40*/  @!P0 BRA `(.L_x_32) ;  /* 0x0000000400348947 */ /* 0x000fea0003800000 */
[C---:B------:R-:W-:Y:S02]  /*2c50*/  FSETP.NEU.FTZ.AND P2, PT, |R21|.reuse, +INF , PT ;  /* 0x7f8000001500780b */ /* 0x040fe40003f5d200 */
[----:B------:R-:W-:Y:S02]  /*2c60*/  FSETP.NEU.FTZ.AND P1, PT, |R4|, +INF , PT ;  /* 0x7f8000000400780b */ /* 0x000fe40003f3d200 */
[----:B------:R-:W-:-:S11]  /*2c70*/  FSETP.NEU.FTZ.AND P0, PT, |R21|, +INF , PT ;  /* 0x7f8000001500780b */ /* 0x000fd60003f1d200 */
[----:B------:R-:W-:Y:S05]  /*2c80*/  @!P1 BRA !P2, `(.L_x_32) ;  /* 0x0000000400249947 */ /* 0x000fea0005000000 */
[----:B------:R-:W-:-:S04]  /*2c90*/  LOP3.LUT P2, RZ, R21, 0x7fffffff, RZ, 0xc0, !PT ;  /* 0x7fffffff15ff7812 */ /* 0x000fc8000784c0ff */
[----:B------:R-:W-:-:S13]  /*2ca0*/  PLOP3.LUT P1, PT, P1, P2, PT, 0x2f, 0xf2 ;  /* 0x0000000000f2781c */ /* 0x000fda0000f24577 */
[----:B------:R-:W-:Y:S05]  /*2cb0*/  @P1 BRA `(.L_x_33) ;  /* 0x0000000400101947 */ /* 0x000fea0003800000 */
[----:B------:R-:W-:-:S04]  /*2cc0*/  LOP3.LUT P1, RZ, R2, 0x7fffffff, RZ, 0xc0, !PT ;  /* 0x7fffffff02ff7812 */ /* 0x000fc8000782c0ff */
[----:B------:R-:W-:-:S13]  /*2cd0*/  PLOP3.LUT P0, PT, P0, P1, PT, 0x2f, 0xf2 ;  /* 0x0000000000f2781c */ /* 0x000fda0000702577 */
[----:B------:R-:W-:Y:S05]  /*2ce0*/  @P0 BRA `(.L_x_34) ;  /* 0x0000000000f80947 */ /* 0x000fea0003800000 */
[----:B------:R-:W-:Y:S02]  /*2cf0*/  ISETP.GE.AND P0, PT, R18, RZ, PT ;  /* 0x000000ff1200720c */ /* 0x000fe40003f06270 */
[----:B------:R-:W-:-:S11]  /*2d00*/  ISETP.GE.AND P1, PT, R19, RZ, PT ;  /* 0x000000ff1300720c */ /* 0x000fd60003f26270 */
[----:B------:R-:W-:Y:S01]  /*2d10*/  @P0 MOV R16, RZ ;  /* 0x000000ff00100202 */ /* 0x000fe20000000f00 */
[----:B------:R-:W-:Y:S01]  /*2d20*/  @!P0 FFMA R21, R21, 1.84467440737095516160e+19, RZ ;  /* 0x5f80000015158823 */ /* 0x000fe200000000ff */
[----:B------:R-:W-:Y:S01]  /*2d30*/  @!P0 MOV R16, 0xffffffc0 ;  /* 0xffffffc000108802 */ /* 0x000fe20000000f00 */
[----:B------:R-:W-:-:S03]  /*2d40*/  @!P1 FFMA R2, R4, 1.84467440737095516160e+19, RZ ;  /* 0x5f80000004029823 */ /* 0x000fc600000000ff */
[----:B------:R-:W-:-:S07]  /*2d50*/  @!P1 IADD3 R16, PT, PT, R16, 0x40, RZ ;  /* 0x0000004010109810 */ /* 0x000fce0007ffe0ff */
.L_x_30:
[----:B------:R-:W-:Y:S02]  /*2d60*/  LEA R19, R15, 0xc0800000, 0x17 ;  /* 0xc08000000f137811 */ /* 0x000fe400078eb8ff */
[----:B------:R-:W-:Y:S02]  /*2d70*/  IADD3 R20, PT, PT, R20, -0x7f, RZ ;  /* 0xffffff8114147810 */ /* 0x000fe40007ffe0ff */
[----:B------:R-:W-:-:S03]  /*2d80*/  IADD3 R22, PT, PT, -R19, R2, RZ ;  /* 0x0000000213167210 */ /* 0x000fc60007ffe1ff */
[----:B------:R-:W-:Y:S01]  /*2d90*/  IMAD R2, R20, -0x800000, R21 ;  /* 0xff80000014027824 */ /* 0x000fe200078e0215 */
[----:B------:R-:W0:Y:S01]  /*2da0*/  MUFU.RCP R19, R22 ;  /* 0x0000001600137308 */ /* 0x000e220000001000 */
[----:B------:R-:W-:-:S04]  /*2db0*/  FADD.FTZ R23, -R22, -RZ ;  /* 0x800000ff16177221 */ /* 0x000fc80000010100 */
[----:B0-----:R-:W-:-:S04]  /*2dc0*/  FFMA R18, R19, R23, 1 ;  /* 0x3f80000013127423 */ /* 0x001fc80000000017 */
[----:B------:R-:W-:-:S04]  /*2dd0*/  FFMA R19, R19, R18, R19 ;  /* 0x0000001213137223 */ /* 0x000fc80000000013 */
[----:B------:R-:W-:-:S04]  /*2de0*/  FFMA R18, R2, R19, RZ ;  /* 0x0000001302127223 */ /* 0x000fc800000000ff */
[----:B------:R-:W-:-:S04]  /*2df0*/  FFMA R21, R23, R18, R2 ;  /* 0x0000001217157223 */ /* 0x000fc80000000002 */
[----:B------:R-:W-:-:S04]  /*2e00*/  FFMA R18, R19, R21, R18 ;  /* 0x0000001513127223 */ /* 0x000fc80000000012 */
[----:B------:R-:W-:Y:S01]  /*2e10*/  FFMA R21, R23, R18, R2 ;  /* 0x0000001217157223 */ /* 0x000fe20000000002 */
[----:B------:R-:W-:-:S03]  /*2e20*/  IADD3 R23, PT, PT, R20, 0x7f, -R15 ;  /* 0x0000007f14177810 */ /* 0x000fc60007ffe80f */
[----:B------:R-:W-:Y:S01]  /*2e30*/  FFMA R2, R19, R21, R18 ;  /* 0x0000001513027223 */ /* 0x000fe20000000012 */
[----:B------:R-:W-:-:S04]  /*2e40*/  IADD3 R23, PT, PT, R23, R16, RZ ;  /* 0x0000001017177210 */ /* 0x000fc80007ffe0ff */
[----:B------:R-:W-:-:S04]  /*2e50*/  SHF.R.U32.HI R15, RZ, 0x17, R2 ;  /* 0x00000017ff0f7819 */ /* 0x000fc80000011602 */
[----:B------:R-:W-:-:S04]  /*2e60*/  LOP3.LUT R15, R15, 0xff, RZ, 0xc0, !PT ;  /* 0x000000ff0f0f7812 */ /* 0x000fc800078ec0ff */
[----:B------:R-:W-:-:S04]  /*2e70*/  IADD3 R20, PT, PT, R15, R23, RZ ;  /* 0x000000170f147210 */ /* 0x000fc80007ffe0ff */
[----:B------:R-:W-:-:S04]  /*2e80*/  IADD3 R15, PT, PT, R20, -0x1, RZ ;  /* 0xffffffff140f7810 */ /* 0x000fc80007ffe0ff */
[----:B------:R-:W-:-:S13]  /*2e90*/  ISETP.GE.U32.AND P0, PT, R15, 0xfe, PT ;  /* 0x000000fe0f00780c */ /* 0x000fda0003f06070 */
[----:B------:R-:W-:Y:S05]  /*2ea0*/  @!P0 BRA `(.L_x_35) ;  /* 0x0000000000808947 */ /* 0x000fea0003800000 */
[----:B------:R-:W-:-:S13]  /*2eb0*/  ISETP.GT.AND P0, PT, R20, 0xfe, PT ;  /* 0x000000fe1400780c */ /* 0x000fda0003f04270 */
[----:B------:R-:W-:Y:S05]  /*2ec0*/  @P0 BRA `(.L_x_36) ;  /* 0x00000000006c0947 */ /* 0x000fea0003800000 */
[----:B------:R-:W-:-:S13]  /*2ed0*/  ISETP.GE.AND P0, PT, R20, 0x1, PT ;  /* 0x000000011400780c */ /* 0x000fda0003f06270 */
[----:B------:R-:W-:Y:S05]  /*2ee0*/  @P0 BRA `(.L_x_37) ;  /* 0x0000000000980947 */ /* 0x000fea0003800000 */
[----:B------:R-:W-:Y:S02]  /*2ef0*/  ISETP.GE.AND P0, PT, R20, -0x18, PT ;  /* 0xffffffe81400780c */ /* 0x000fe40003f06270 */
[----:B------:R-:W-:-:S11]  /*2f00*/  LOP3.LUT R2, R2, 0x80000000, RZ, 0xc0, !PT ;  /* 0x8000000002027812 */ /* 0x000fd600078ec0ff */
[----:B------:R-:W-:Y:S05]  /*2f10*/  @!P0 BRA `(.L_x_37) ;  /* 0x00000000008c8947 */ /* 0x000fea0003800000 */
[-CC-:B------:R-:W-:Y:S01]  /*2f20*/  FFMA.RZ R15, R19, R21.reuse, R18.reuse ;  /* 0x00000015130f7223 */ /* 0x180fe2000000c012 */
[C---:B------:R-:W-:Y:S02]  /*2f30*/  ISETP.NE.AND P2, PT, R20.reuse, RZ, PT ;  /* 0x000000ff1400720c */ /* 0x040fe40003f45270 */
[C---:B------:R-:W-:Y:S02]  /*2f40*/  ISETP.NE.AND P1, PT, R20.reuse, RZ, PT ;  /* 0x000000ff1400720c */ /* 0x040fe40003f25270 */
[----:B------:R-:W-:Y:S01]  /*2f50*/  LOP3.LUT R16, R15, 0x7fffff, RZ, 0xc0, !PT ;  /* 0x007fffff0f107812 */ /* 0x000fe200078ec0ff */
[CCC-:B------:R-:W-:Y:S01]  /*2f60*/  FFMA.RP R15, R19.reuse, R21.reuse, R18.reuse ;  /* 0x00000015130f7223 */ /* 0x1c0fe20000008012 */
[----:B------:R-:W-:Y:S01]  /*2f70*/  FFMA.RM R18, R19, R21, R18 ;  /* 0x0000001513127223 */ /* 0x000fe20000004012 */
[----:B------:R-:W-:Y:S02]  /*2f80*/  IADD3 R19, PT, PT, R20, 0x20, RZ ;  /* 0x0000002014137810 */ /* 0x000fe40007ffe0ff */
[----:B------:R-:W-:-:S02]  /*2f90*/  LOP3.LUT R16, R16, 0x800000, RZ, 0xfc, !PT ;  /* 0x0080000010107812 */ /* 0x000fc400078efcff */
[----:B------:R-:W-:Y:S02]  /*2fa0*/  IADD3 R20, PT, PT, -R20, RZ, RZ ;  /* 0x000000ff14147210 */ /* 0x000fe40007ffe1ff */
[----:B------:R-:W-:Y:S02]  /*2fb0*/  SHF.L.U32 R19, R16, R19, RZ ;  /* 0x0000001310137219 */ /* 0x000fe400000006ff */
[----:B------:R-:W-:Y:S02]  /*2fc0*/  FSETP.NEU.FTZ.AND P0, PT, R15, R18, PT ;  /* 0x000000120f00720b */ /* 0x000fe40003f1d000 */
[----:B------:R-:W-:Y:S02]  /*2fd0*/  SEL R15, R20, RZ, P2 ;  /* 0x000000ff140f7207 */ /* 0x000fe40001000000 */
[----:B------:R-:W-:Y:S02]  /*2fe0*/  ISETP.NE.AND P1, PT, R19, RZ, P1 ;  /* 0x000000ff1300720c */ /* 0x000fe40000f25270 */
[----:B------:R-:W-:-:S02]  /*2ff0*/  SHF.R.U32.HI R15, RZ, R15, R16 ;  /* 0x0000000fff0f7219 */ /* 0x000fc40000011610 */
[----:B------:R-:W-:Y:S02]  /*3000*/  PLOP3.LUT P0, PT, P0, P1, PT, 0xf8, 0x8f ;  /* 0x00000000008f781c */ /* 0x000fe40000703f70 */
[----:B------:R-:W-:Y:S02]  /*3010*/  SHF.R.U32.HI R19, RZ, 0x1, R15 ;  /* 0x00000001ff137819 */ /* 0x000fe4000001160f */
[----:B------:R-:W-:-:S04]  /*3020*/  SEL R16, RZ, 0x1, !P0 ;  /* 0x00000001ff107807 */ /* 0x000fc80004000000 */
[----:B------:R-:W-:-:S04]  /*3030*/  LOP3.LUT R16, R16, 0x1, R19, 0xf8, !PT ;  /* 0x0000000110107812 */ /* 0x000fc800078ef813 */
[----:B------:R-:W-:-:S04]  /*3040*/  LOP3.LUT R16, R16, R15, RZ, 0xc0, !PT ;  /* 0x0000000f10107212 */ /* 0x000fc800078ec0ff */
[----:B------:R-:W-:-:S04]  /*3050*/  IADD3 R19, PT, PT, R19, R16, RZ ;  /* 0x0000001013137210 */ /* 0x000fc80007ffe0ff */
[----:B------:R-:W-:Y:S01]  /*3060*/  LOP3.LUT R2, R19, R2, RZ, 0xfc, !PT ;  /* 0x0000000213027212 */ /* 0x000fe200078efcff */
[----:B------:R-:W-:Y:S06]  /*3070*/  BRA `(.L_x_37) ;  /* 0x0000000000347947 */ /* 0x000fec0003800000 */
.L_x_36:
[----:B------:R-:W-:-:S04]  /*3080*/  LOP3.LUT R2, R2, 0x80000000, RZ, 0xc0, !PT ;  /* 0x8000000002027812 */ /* 0x000fc800078ec0ff */
[----:B------:R-:W-:Y:S01]  /*3090*/  LOP3.LUT R2, R2, 0x7f800000, RZ, 0xfc, !PT ;  /* 0x7f80000002027812 */ /* 0x000fe200078efcff */
[----:B------:R-:W-:Y:S06]  /*30a0*/  BRA `(.L_x_37) ;  /* 0x0000000000287947 */ /* 0x000fec0003800000 */
.L_x_35:
[----:B------:R-:W-:Y:S01]  /*30b0*/  LEA R2, R23, R2, 0x17 ;  /* 0x0000000217027211 */ /* 0x000fe200078eb8ff */
[----:B------:R-:W-:Y:S06]  /*30c0*/  BRA `(.L_x_37) ;  /* 0x0000000000207947 */ /* 0x000fec0003800000 */
.L_x_34:
[----:B------:R-:W-:-:S04]  /*30d0*/  LOP3.LUT R2, R2, 0x80000000, R21, 0x48, !PT ;  /* 0x8000000002027812 */ /* 0x000fc800078e4815 */
[----:B------:R-:W-:Y:S01]  /*30e0*/  LOP3.LUT R2, R2, 0x7f800000, RZ, 0xfc, !PT ;  /* 0x7f80000002027812 */ /* 0x000fe200078efcff */
[----:B------:R-:W-:Y:S06]  /*30f0*/  BRA `(.L_x_37) ;  /* 0x0000000000147947 */ /* 0x000fec0003800000 */
.L_x_33:
[----:B------:R-:W-:Y:S01]  /*3100*/  LOP3.LUT R2, R2, 0x80000000, R21, 0x48, !PT ;  /* 0x8000000002027812 */ /* 0x000fe200078e4815 */
[----:B------:R-:W-:Y:S06]  /*3110*/  BRA `(.L_x_37) ;  /* 0x00000000000c7947 */ /* 0x000fec0003800000 */
.L_x_32:
[----:B------:R-:W0:Y:S01]  /*3120*/  MUFU.RSQ R2, -QNAN ;  /* 0xffc0000000027908 */ /* 0x000e220000001400 */
[----:B------:R-:W-:Y:S05]  /*3130*/  BRA `(.L_x_37) ;  /* 0x0000000000047947 */ /* 0x000fea0003800000 */
.L_x_31:
[----:B------:R-:W-:-:S07]  /*3140*/  FADD.FTZ R2, R21, R4 ;  /* 0x0000000415027221 */ /* 0x000fce0000010000 */
.L_x_37:
[----:B------:R-:W-:-:S04]  /*3150*/  HFMA2 R15, -RZ, RZ, 0, 0 ;  /* 0x00000000ff0f7431 */ /* 0x000fc800000001ff */
[----:B0-----:R-:W-:Y:S05]  /*3160*/  RET.REL.NODEC R14 `(_Z27groupedQueryAttentionKernelPfS_S_S_iiiiii) ;  /* 0xffffffcc0ea47950 */ /* 0x001fea0003c3ffff */
.L_x_38:
[----:B------:R-:W-:-:S00]  /*3170*/  BRA `(.L_x_38) ;  /* 0xfffffffc00fc7947 */ /* 0x000fc0000383ffff */
[----:B------:R-:W-:-:S00]  /*3180*/  NOP ;  /* 0x0000000000007918 */ /* 0x000fc00000000000 */
[----:B------:R-:W-:-:S00]  /*3190*/  NOP ;  /* 0x0000000000007918 */ /* 0x000fc00000000000 */
[----:B------:R-:W-:-:S00]  /*31a0*/  NOP ;  /* 0x0000000000007918 */ /* 0x000fc00000000000 */
[----:B------:R-:W-:-:S00]  /*31b0*/  NOP ;  /* 0x0000000000007918 */ /* 0x000fc00000000000 */
[----:B------:R-:W-:-:S00]  /*31c0*/  NOP ;  /* 0x0000000000007918 */ /* 0x000fc00000000000 */
[----:B------:R-:W-:-:S00]  /*31d0*/  NOP ;  /* 0x0000000000007918 */ /* 0x000fc00000000000 */
[----:B------:R-:W-:-:S00]  /*31e0*/  NOP ;  /* 0x0000000000007918 */ /* 0x000fc00000000000 */
[----:B------:R-:W-:-:S00]  /*31f0*/  NOP ;  /* 0x0000000000007918 */ /* 0x000fc00000000000 */
.L_x_40:


//--------------------- .nv.shared.reserved.0     --------------------------
	.section	.nv.shared.reserved.0,"aw",@nobits
	.weak		__nv_reservedSMEM_offset_0_alias
	.size		__nv_reservedSMEM_offset_0_alias, 0, 64
	.other		__nv_reservedSMEM_offset_0_alias,@"STO_CUDA_RESERVED_SHARED STV_DEFAULT"
__nv_reservedSMEM_offset_0_alias:
	.zero		0
	.zero		64


//--------------------- .nv.constant0._Z27groupedQueryAttentionKernelPfS_S_S_iiiiii --------------------------
	.section	.nv.constant0._Z27groupedQueryAttentionKernelPfS_S_S_iiiiii,"a",@progbits
	.sectionflags	@""
	.align	4
.nv.constant0._Z27groupedQueryAttentionKernelPfS_S_S_iiiiii:
	.zero		952


//--------------------- SYMBOLS --------------------------

	.type		.nv.reservedSmem.offset0,@object
	.size		.nv.reservedSmem.offset0,0x4
